	.target	sm_90a

	.elftype	@"ET_EXEC"


//--------------------- .note.nv.tkinfo           --------------------------
	.section	.note.nv.tkinfo,"",@"SHT_NOTE"
	.sectionflags	@"SHF_NOTE_NV_TKINFO"
	.tkinfo
        /*0018*/ 	.word	0x00000002
        /*0030*/ 	.string	""
        /*0030*/ 	.string	"ptxas"
        /*0030*/ 	.string	"Cuda compilation tools, release 13.0, V13.0.88"
        /*0030*/ 	.string	"Build cuda_13.0.r13.0/compiler.36424714_0"
        /*0030*/ 	.string	"-arch sm_90a -m 64 "



//--------------------- .note.nv.cuinfo           --------------------------
	.section	.note.nv.cuinfo,"",@"SHT_NOTE"
	.sectionflags	@"SHF_NOTE_NV_CUINFO"
        /*0018*/ 	.short	0x0002
        /*001a*/ 	.short	0x005a
        /*001c*/ 	.short	0x0082
	.zero		2


//--------------------- .nv.info                  --------------------------
	.section	.nv.info,"",@"SHT_CUDA_INFO"
	.align	4


	//----- nvinfo : EIATTR_REGCOUNT
	.align		4
        /*0000*/ 	.byte	0x04, 0x2f
        /*0002*/ 	.short	(.L_15 - .L_14)
	.align		4
.L_14:
        /*0004*/ 	.word	index@(_ZN7cutlass13device_kernelINS_4gemm6kernel13GemmUniversalIN4cute5tupleIJiiiiEEENS1_10collective13CollectiveMmaINS1_34MainloopSm90TmaGmmaWarpSpecializedILi4ENS5_IJNS4_1CILi4EEESB_NSA_ILi1EEEEEENS1_35KernelTmaWarpSpecializedCooperativeEEENS5_IJNSA_ILi256EEENSA_ILi128EEENSA_ILi32EEEEEEfNS5_IJlSC_lEEEfSK_NS4_8TiledMMAINS4_8MMA_AtomIJNS4_4SM904GMMA30MMA_64x128x8_F32TF32TF32_SS_TNILNSO_7ScaleInE1ELSQ_1EEEEEENS4_6LayoutINS5_IJNSA_ILi2EEESC_SC_EEENS5_IJSC_NSA_ILi0EEESW_EEEEENS5_IJNS4_10UnderscoreESZ_SZ_EEEEENS4_23SM90_TMA_LOAD_MULTICASTENS4_14ComposedLayoutINS4_7SwizzleILi3ELi4ELi3EEENS4_18smem_ptr_flag_bitsILi32EEENST_INS5_IJNSA_ILi8EEESI_EEENS5_IJSI_SC_EEEEEEEvNS4_8identityES12_S1C_vS1D_EENS_8epilogue10collective6detail29Sm90TmaWarpSpecializedAdapterINS1G_15DefaultEpilogueIfSK_SK_NS1F_6thread17LinearCombinationIfLi1EffLNS1K_9ScaleType4KindE0ELNS_15FloatRoundStyleE2EfEENS1_15EpilogueDefaultEEEEEvvEEEEvNT_6ParamsE)
        /*0008*/ 	.word	0x000000a8


	//----- nvinfo : EIATTR_FRAME_SIZE
	.align		4
.L_15:
        /*000c*/ 	.byte	0x04, 0x11
        /*000e*/ 	.short	(.L_17 - .L_16)
	.align		4
.L_16:
        /*0010*/ 	.word	index@(_ZN7cutlass13device_kernelINS_4gemm6kernel13GemmUniversalIN4cute5tupleIJiiiiEEENS1_10collective13CollectiveMmaINS1_34MainloopSm90TmaGmmaWarpSpecializedILi4ENS5_IJNS4_1CILi4EEESB_NSA_ILi1EEEEEENS1_35KernelTmaWarpSpecializedCooperativeEEENS5_IJNSA_ILi256EEENSA_ILi128EEENSA_ILi32EEEEEEfNS5_IJlSC_lEEEfSK_NS4_8TiledMMAINS4_8MMA_AtomIJNS4_4SM904GMMA30MMA_64x128x8_F32TF32TF32_SS_TNILNSO_7ScaleInE1ELSQ_1EEEEEENS4_6LayoutINS5_IJNSA_ILi2EEESC_SC_EEENS5_IJSC_NSA_ILi0EEESW_EEEEENS5_IJNS4_10UnderscoreESZ_SZ_EEEEENS4_23SM90_TMA_LOAD_MULTICASTENS4_14ComposedLayoutINS4_7SwizzleILi3ELi4ELi3EEENS4_18smem_ptr_flag_bitsILi32EEENST_INS5_IJNSA_ILi8EEESI_EEENS5_IJSI_SC_EEEEEEEvNS4_8identityES12_S1C_vS1D_EENS_8epilogue10collective6detail29Sm90TmaWarpSpecializedAdapterINS1G_15DefaultEpilogueIfSK_SK_NS1F_6thread17LinearCombinationIfLi1EffLNS1K_9ScaleType4KindE0ELNS_15FloatRoundStyleE2EfEENS1_15EpilogueDefaultEEEEEvvEEEEvNT_6ParamsE)
        /*0014*/ 	.word	0x00000000


	//----- nvinfo : EIATTR_MIN_STACK_SIZE
	.align		4
.L_17:
        /*0018*/ 	.byte	0x04, 0x12
        /*001a*/ 	.short	(.L_19 - .L_18)
	.align		4
.L_18:
        /*001c*/ 	.word	index@(_ZN7cutlass13device_kernelINS_4gemm6kernel13GemmUniversalIN4cute5tupleIJiiiiEEENS1_10collective13CollectiveMmaINS1_34MainloopSm90TmaGmmaWarpSpecializedILi4ENS5_IJNS4_1CILi4EEESB_NSA_ILi1EEEEEENS1_35KernelTmaWarpSpecializedCooperativeEEENS5_IJNSA_ILi256EEENSA_ILi128EEENSA_ILi32EEEEEEfNS5_IJlSC_lEEEfSK_NS4_8TiledMMAINS4_8MMA_AtomIJNS4_4SM904GMMA30MMA_64x128x8_F32TF32TF32_SS_TNILNSO_7ScaleInE1ELSQ_1EEEEEENS4_6LayoutINS5_IJNSA_ILi2EEESC_SC_EEENS5_IJSC_NSA_ILi0EEESW_EEEEENS5_IJNS4_10UnderscoreESZ_SZ_EEEEENS4_23SM90_TMA_LOAD_MULTICASTENS4_14ComposedLayoutINS4_7SwizzleILi3ELi4ELi3EEENS4_18smem_ptr_flag_bitsILi32EEENST_INS5_IJNSA_ILi8EEESI_EEENS5_IJSI_SC_EEEEEEEvNS4_8identityES12_S1C_vS1D_EENS_8epilogue10collective6detail29Sm90TmaWarpSpecializedAdapterINS1G_15DefaultEpilogueIfSK_SK_NS1F_6thread17LinearCombinationIfLi1EffLNS1K_9ScaleType4KindE0ELNS_15FloatRoundStyleE2EfEENS1_15EpilogueDefaultEEEEEvvEEEEvNT_6ParamsE)
        /*0020*/ 	.word	0x00000000
.L_19:


//--------------------- .nv.compat                --------------------------
	.section	.nv.compat,"",@"SHT_CUDA_COMPAT_INFO"
	.align	4
        /*0000*/ 	.byte	0x02, 0x09, 0x01, 0x00, 0x02, 0x02, 0x04, 0x00, 0x02, 0x05, 0x05, 0x00, 0x03, 0x07, 0x01, 0x01
        /*0010*/ 	.byte	0x02, 0x03, 0x01, 0x00, 0x02, 0x06, 0x01, 0x00, 0x04, 0x0b, 0x08, 0x00, 0x00, 0x00, 0x00, 0x00
        /*0020*/ 	.byte	0x00, 0x00, 0x00, 0x00


//--------------------- .nv.info._ZN7cutlass13device_kernelINS_4gemm6kernel13GemmUniversalIN4cute5tupleIJiiiiEEENS1_10collective13CollectiveMmaINS1_34MainloopSm90TmaGmmaWarpSpecializedILi4ENS5_IJNS4_1CILi4EEESB_NSA_ILi1EEEEEENS1_35KernelTmaWarpSpecializedCooperativeEEENS5_IJNSA_ILi256EEENSA_ILi128EEENSA_ILi32EEEEEEfNS5_IJlSC_lEEEfSK_NS4_8TiledMMAINS4_8MMA_AtomIJNS4_4SM904GMMA30MMA_64x128x8_F32TF32TF32_SS_TNILNSO_7ScaleInE1ELSQ_1EEEEEENS4_6LayoutINS5_IJNSA_ILi2EEESC_SC_EEENS5_IJSC_NSA_ILi0EEESW_EEEEENS5_IJNS4_10UnderscoreESZ_SZ_EEEEENS4_23SM90_TMA_LOAD_MULTICASTENS4_14ComposedLayoutINS4_7SwizzleILi3ELi4ELi3EEENS4_18smem_ptr_flag_bitsILi32EEENST_INS5_IJNSA_ILi8EEESI_EEENS5_IJSI_SC_EEEEEEEvNS4_8identityES12_S1C_vS1D_EENS_8epilogue10collective6detail29Sm90TmaWarpSpecializedAdapterINS1G_15DefaultEpilogueIfSK_SK_NS1F_6thread17LinearCombinationIfLi1EffLNS1K_9ScaleType4KindE0ELNS_15FloatRoundStyleE2EfEENS1_15EpilogueDefaultEEEEEvvEEEEvNT_6ParamsE --------------------------
	.section	.nv.info._ZN7cutlass13device_kernelINS_4gemm6kernel13GemmUniversalIN4cute5tupleIJiiiiEEENS1_10collective13CollectiveMmaINS1_34MainloopSm90TmaGmmaWarpSpecializedILi4ENS5_IJNS4_1CILi4EEESB_NSA_ILi1EEEEEENS1_35KernelTmaWarpSpecializedCooperativeEEENS5_IJNSA_ILi256EEENSA_ILi128EEENSA_ILi32EEEEEEfNS5_IJlSC_lEEEfSK_NS4_8TiledMMAINS4_8MMA_AtomIJNS4_4SM904GMMA30MMA_64x128x8_F32TF32TF32_SS_TNILNSO_7ScaleInE1ELSQ_1EEEEEENS4_6LayoutINS5_IJNSA_ILi2EEESC_SC_EEENS5_IJSC_NSA_ILi0EEESW_EEEEENS5_IJNS4_10UnderscoreESZ_SZ_EEEEENS4_23SM90_TMA_LOAD_MULTICASTENS4_14ComposedLayoutINS4_7SwizzleILi3ELi4ELi3EEENS4_18smem_ptr_flag_bitsILi32EEENST_INS5_IJNSA_ILi8EEESI_EEENS5_IJSI_SC_EEEEEEEvNS4_8identityES12_S1C_vS1D_EENS_8epilogue10collective6detail29Sm90TmaWarpSpecializedAdapterINS1G_15DefaultEpilogueIfSK_SK_NS1F_6thread17LinearCombinationIfLi1EffLNS1K_9ScaleType4KindE0ELNS_15FloatRoundStyleE2EfEENS1_15EpilogueDefaultEEEEEvvEEEEvNT_6ParamsE,"",@"SHT_CUDA_INFO"
	.sectionflags	@""
	.align	4


	//----- nvinfo : EIATTR_CUDA_API_VERSION
	.align		4
        /*0000*/ 	.byte	0x04, 0x37
        /*0002*/ 	.short	(.L_21 - .L_20)
.L_20:
        /*0004*/ 	.word	0x00000082


	//----- nvinfo : EIATTR_KPARAM_INFO
	.align		4
.L_21:
        /*0008*/ 	.byte	0x04, 0x17
        /*000a*/ 	.short	(.L_23 - .L_22)
.L_22:
        /*000c*/ 	.word	0x00000000
        /*0010*/ 	.short	0x0000
        /*0012*/ 	.short	0x0070
        /*0014*/ 	.byte	0x00, 0xf0, 0x01, 0x10


	//----- nvinfo : EIATTR_SPARSE_MMA_MASK
	.align		4
.L_23:
        /*0018*/ 	.byte	0x03, 0x50
        /*001a*/ 	.short	0x0000


	//----- nvinfo : EIATTR_MAXREG_COUNT
	.align		4
        /*001c*/ 	.byte	0x03, 0x1b
        /*001e*/ 	.short	0x00a8


	//----- nvinfo : EIATTR_NUM_BARRIERS
	.align		4
        /*0020*/ 	.byte	0x02, 0x4c
        /*0022*/ 	.byte	0x01
	.zero		1


	//----- nvinfo : EIATTR_EXTERNS
	.align		4
        /*0024*/ 	.byte	0x04, 0x0f
        /*0026*/ 	.short	(.L_25 - .L_24)


	//   ....[0]....
	.align		4
.L_24:
        /*0028*/ 	.word	index@(__assertfail)


	//----- nvinfo : EIATTR_MERCURY_ISA_VERSION
	.align		4
.L_25:
        /*002c*/ 	.byte	0x03, 0x5f
        /*002e*/ 	.short	0x0101


	//----- nvinfo : EIATTR_INT_WARP_WIDE_INSTR_OFFSETS
	.align		4
        /*0030*/ 	.byte	0x04, 0x31
        /*0032*/ 	.short	(.L_27 - .L_26)


	//   ....[0]....
.L_26:
        /*0034*/ 	.word	0x00000480


	//   ....[1]....
        /*0038*/ 	.word	0x000004b0


	//   ....[2]....
        /*003c*/ 	.word	0x00000650


	//   ....[3]....
        /*0040*/ 	.word	0x00001f70


	//----- nvinfo : EIATTR_COOP_GROUP_MASK_REGIDS
	.align		4
.L_27:
        /*0044*/ 	.byte	0x04, 0x29
        /*0046*/ 	.short	(.L_29 - .L_28)


	//   ....[0]....
.L_28:
        /*0048*/ 	.word	0xffffffff


	//   ....[1]....
        /*004c*/ 	.word	0xffffffff


	//   ....[2]....
        /*0050*/ 	.word	0xffffffff


	//   ....[3]....
        /*0054*/ 	.word	0xffffffff


	//   ....[4]....
        /*0058*/ 	.word	0xffffffff


	//   ....[5]....
        /*005c*/ 	.word	0xffffffff


	//----- nvinfo : EIATTR_COOP_GROUP_INSTR_OFFSETS
	.align		4
.L_29:
        /*0060*/ 	.byte	0x04, 0x28
        /*0062*/ 	.short	(.L_31 - .L_30)


	//   ....[0]....
.L_30:
        /*0064*/ 	.word	0x00000060


	//   ....[1]....
        /*0068*/ 	.word	0x00000070


	//   ....[2]....
        /*006c*/ 	.word	0x00000130


	//   ....[3]....
        /*0070*/ 	.word	0x000002d0


	//   ....[4]....
        /*0074*/ 	.word	0x00000810


	//   ....[5]....
        /*0078*/ 	.word	0x00001260


	//----- nvinfo : EIATTR_REG_RECONFIG
	.align		4
.L_31:
        /*007c*/ 	.byte	0x01, 0x54
	.zero		2


	//----- nvinfo : EIATTR_SYSCALL_OFFSETS
	.align		4
        /*0080*/ 	.byte	0x04, 0x46
        /*0082*/ 	.short	(.L_33 - .L_32)


	//   ....[0]....
.L_32:
        /*0084*/ 	.word	0x00001420


	//----- nvinfo : EIATTR_MBARRIER_INSTR_OFFSETS
	.align		4
.L_33:
        /*0088*/ 	.byte	0x04, 0x39
        /*008a*/ 	.short	(.L_35 - .L_34)


	//   ....[0]....
.L_34:
        /*008c*/ 	.word	0x00000230
        /*0090*/ 	.word	0x000000ff
        /*0094*/ 	.word	0x00000000
        /*0098*/ 	.short	0x0100
        /*009a*/ 	.byte	0x08
	.zero		1


	//   ....[1]....
        /*009c*/ 	.word	0x00000240
        /*00a0*/ 	.word	0x000000ff
        /*00a4*/ 	.word	0x00000020
        /*00a8*/ 	.short	0x0100
        /*00aa*/ 	.byte	0x08
	.zero		1


	//   ....[2]....
        /*00ac*/ 	.word	0x00000250
        /*00b0*/ 	.word	0x000000ff
        /*00b4*/ 	.word	0x00000008
        /*00b8*/ 	.short	0x0100
        /*00ba*/ 	.byte	0x08
	.zero		1


	//   ....[3]....
        /*00bc*/ 	.word	0x00000260
        /*00c0*/ 	.word	0x000000ff
        /*00c4*/ 	.word	0x00000028
        /*00c8*/ 	.short	0x0100
        /*00ca*/ 	.byte	0x08
	.zero		1


	//   ....[4]....
        /*00cc*/ 	.word	0x00000270
        /*00d0*/ 	.word	0x000000ff
        /*00d4*/ 	.word	0x00000010
        /*00d8*/ 	.short	0x0100
        /*00da*/ 	.byte	0x08
	.zero		1


	//   ....[5]....
        /*00dc*/ 	.word	0x00000280
        /*00e0*/ 	.word	0x000000ff
        /*00e4*/ 	.word	0x00000030
        /*00e8*/ 	.short	0x0100
        /*00ea*/ 	.byte	0x08
	.zero		1


	//   ....[6]....
        /*00ec*/ 	.word	0x00000290
        /*00f0*/ 	.word	0x000000ff
        /*00f4*/ 	.word	0x00000018
        /*00f8*/ 	.short	0x0100
        /*00fa*/ 	.byte	0x08
	.zero		1


	//   ....[7]....
        /*00fc*/ 	.word	0x000002a0
        /*0100*/ 	.word	0x000000ff
        /*0104*/ 	.word	0x00000038
        /*0108*/ 	.short	0x0100
        /*010a*/ 	.byte	0x08
	.zero		1


	//   ....[8]....
        /*010c*/ 	.word	0x000006f0
        /*0110*/ 	.word	0x000000ff
        /*0114*/ 	.word	0x00000050
        /*0118*/ 	.short	0x0100
        /*011a*/ 	.byte	0x06
	.zero		1


	//   ....[9]....
        /*011c*/ 	.word	0x00000790
        /*0120*/ 	.word	0x000000ff
        /*0124*/ 	.word	0x00000058
        /*0128*/ 	.short	0x0100
        /*012a*/ 	.byte	0x06
	.zero		1


	//   ....[10]....
        /*012c*/ 	.word	0x000014e0
        /*0130*/ 	.word	0x00000003
        /*0134*/ 	.word	0x00000000
        /*0138*/ 	.short	0x010a
        /*013a*/ 	.byte	0x3f
	.zero		1


	//   ....[11]....
        /*013c*/ 	.word	0x00001520
        /*0140*/ 	.word	0x00000003
        /*0144*/ 	.word	0x00000000
        /*0148*/ 	.short	0x010a
        /*014a*/ 	.byte	0x3f
	.zero		1


	//   ....[12]....
        /*014c*/ 	.word	0x00001a30
        /*0150*/ 	.word	0x00000005
        /*0154*/ 	.word	0x00000000
        /*0158*/ 	.short	0x010a
        /*015a*/ 	.byte	0x3f
	.zero		1


	//   ....[13]....
        /*015c*/ 	.word	0x00001a70
        /*0160*/ 	.word	0x00000005
        /*0164*/ 	.word	0x00000000
        /*0168*/ 	.short	0x010a
        /*016a*/ 	.byte	0x3f
	.zero		1


	//   ....[14]....
        /*016c*/ 	.word	0x00001e10
        /*0170*/ 	.word	0x00000005
        /*0174*/ 	.word	0x00000000
        /*0178*/ 	.short	0x0101
        /*017a*/ 	.byte	0x3f
	.zero		1


	//   ....[15]....
        /*017c*/ 	.word	0x00001ff0
        /*0180*/ 	.word	0x00000003
        /*0184*/ 	.word	0x00000000
        /*0188*/ 	.short	0x0101
        /*018a*/ 	.byte	0x3f
	.zero		1


	//   ....[16]....
        /*018c*/ 	.word	0x000099c0
        /*0190*/ 	.word	0x00000016
        /*0194*/ 	.word	0x00000020
        /*0198*/ 	.short	0x010a
        /*019a*/ 	.byte	0x3f
	.zero		1


	//   ....[17]....
        /*019c*/ 	.word	0x00009da0
        /*01a0*/ 	.word	0x00000004
        /*01a4*/ 	.word	0x00000058
        /*01a8*/ 	.short	0x0101
        /*01aa*/ 	.byte	0x3f
	.zero		1


	//   ....[18]....
        /*01ac*/ 	.word	0x0000a4b0
        /*01b0*/ 	.word	0x00000005
        /*01b4*/ 	.word	0x00000000
        /*01b8*/ 	.short	0x010a
        /*01ba*/ 	.byte	0x3f
	.zero		1


	//   ....[19]....
        /*01bc*/ 	.word	0x0000a530
        /*01c0*/ 	.word	0x00000007
        /*01c4*/ 	.word	0x00000000
        /*01c8*/ 	.short	0x010a
        /*01ca*/ 	.byte	0x3f
	.zero		1


	//   ....[20]....
        /*01cc*/ 	.word	0x0000a5c0
        /*01d0*/ 	.word	0x00000006
        /*01d4*/ 	.word	0x00000000
        /*01d8*/ 	.short	0x010a
        /*01da*/ 	.byte	0x3f
	.zero		1


	//   ....[21]....
        /*01dc*/ 	.word	0x0000a650
        /*01e0*/ 	.word	0x00000003
        /*01e4*/ 	.word	0x00000000
        /*01e8*/ 	.short	0x010a
        /*01ea*/ 	.byte	0x3f
	.zero		1


	//   ....[22]....
        /*01ec*/ 	.word	0x0000a6b0
        /*01f0*/ 	.word	0x00000003
        /*01f4*/ 	.word	0x00000000
        /*01f8*/ 	.short	0x010a
        /*01fa*/ 	.byte	0x3f
	.zero		1


	//   ....[23]....
        /*01fc*/ 	.word	0x0000a700
        /*0200*/ 	.word	0x00000005
        /*0204*/ 	.word	0x00000000
        /*0208*/ 	.short	0x010a
        /*020a*/ 	.byte	0x3f
	.zero		1


	//   ....[24]....
        /*020c*/ 	.word	0x0000a7d0
        /*0210*/ 	.word	0x00000016
        /*0214*/ 	.word	0x00000020
        /*0218*/ 	.short	0x010a
        /*021a*/ 	.byte	0x3f
	.zero		1


	//   ....[25]....
        /*021c*/ 	.word	0x0000a8a0
        /*0220*/ 	.word	0x00000005
        /*0224*/ 	.word	0x00000000
        /*0228*/ 	.short	0x010a
        /*022a*/ 	.byte	0x3f
	.zero		1


	//   ....[26]....
        /*022c*/ 	.word	0x0000a8f0
        /*0230*/ 	.word	0x00000007
        /*0234*/ 	.word	0x00000000
        /*0238*/ 	.short	0x010a
        /*023a*/ 	.byte	0x3f
	.zero		1


	//   ....[27]....
        /*023c*/ 	.word	0x0000a940
        /*0240*/ 	.word	0x00000006
        /*0244*/ 	.word	0x00000000
        /*0248*/ 	.short	0x010a
        /*024a*/ 	.byte	0x3f
	.zero		1


	//----- nvinfo : EIATTR_NUM_MBARRIERS
	.align		4
.L_35:
        /*024c*/ 	.byte	0x03, 0x38
        /*024e*/ 	.short	0x000a


	//----- nvinfo : EIATTR_EXIT_INSTR_OFFSETS
	.align		4
        /*0250*/ 	.byte	0x04, 0x1c
        /*0252*/ 	.short	(.L_37 - .L_36)


	//   ....[0]....
.L_36:
        /*0254*/ 	.word	0x00000970


	//   ....[1]....
        /*0258*/ 	.word	0x00001190


	//   ....[2]....
        /*025c*/ 	.word	0x00008fa0


	//   ....[3]....
        /*0260*/ 	.word	0x00009500


	//   ....[4]....
        /*0264*/ 	.word	0x0000a6a0


	//----- nvinfo : EIATTR_MAX_THREADS
	.align		4
.L_37:
        /*0268*/ 	.byte	0x04, 0x05
        /*026a*/ 	.short	(.L_39 - .L_38)
.L_38:
        /*026c*/ 	.word	0x00000180
        /*0270*/ 	.word	0x00000001
        /*0274*/ 	.word	0x00000001


	//----- nvinfo : EIATTR_CRS_STACK_SIZE
	.align		4
.L_39:
        /*0278*/ 	.byte	0x04, 0x1e
        /*027a*/ 	.short	(.L_41 - .L_40)
.L_40:
        /*027c*/ 	.word	0x00000000


	//----- nvinfo : EIATTR_CBANK_PARAM_SIZE
	.align		4
.L_41:
        /*0280*/ 	.byte	0x03, 0x19
        /*0282*/ 	.short	0x0470


	//----- nvinfo : EIATTR_PARAM_CBANK
	.align		4
        /*0284*/ 	.byte	0x04, 0x0a
        /*0286*/ 	.short	(.L_43 - .L_42)
	.align		4
.L_42:
        /*0288*/ 	.word	index@(.nv.constant0._ZN7cutlass13device_kernelINS_4gemm6kernel13GemmUniversalIN4cute5tupleIJiiiiEEENS1_10collective13CollectiveMmaINS1_34MainloopSm90TmaGmmaWarpSpecializedILi4ENS5_IJNS4_1CILi4EEESB_NSA_ILi1EEEEEENS1_35KernelTmaWarpSpecializedCooperativeEEENS5_IJNSA_ILi256EEENSA_ILi128EEENSA_ILi32EEEEEEfNS5_IJlSC_lEEEfSK_NS4_8TiledMMAINS4_8MMA_AtomIJNS4_4SM904GMMA30MMA_64x128x8_F32TF32TF32_SS_TNILNSO_7ScaleInE1ELSQ_1EEEEEENS4_6LayoutINS5_IJNSA_ILi2EEESC_SC_EEENS5_IJSC_NSA_ILi0EEESW_EEEEENS5_IJNS4_10UnderscoreESZ_SZ_EEEEENS4_23SM90_TMA_LOAD_MULTICASTENS4_14ComposedLayoutINS4_7SwizzleILi3ELi4ELi3EEENS4_18smem_ptr_flag_bitsILi32EEENST_INS5_IJNSA_ILi8EEESI_EEENS5_IJSI_SC_EEEEEEEvNS4_8identityES12_S1C_vS1D_EENS_8epilogue10collective6detail29Sm90TmaWarpSpecializedAdapterINS1G_15DefaultEpilogueIfSK_SK_NS1F_6thread17LinearCombinationIfLi1EffLNS1K_9ScaleType4KindE0ELNS_15FloatRoundStyleE2EfEENS1_15EpilogueDefaultEEEEEvvEEEEvNT_6ParamsE)
        /*028c*/ 	.short	0x0210
        /*028e*/ 	.short	0x0470


	//----- nvinfo : EIATTR_SW_WAR
	.align		4
.L_43:
        /*0290*/ 	.byte	0x04, 0x36
        /*0292*/ 	.short	(.L_45 - .L_44)
.L_44:
        /*0294*/ 	.word	0x00000008
.L_45:


//--------------------- .nv.callgraph             --------------------------
	.section	.nv.callgraph,"",@"SHT_CUDA_CALLGRAPH"
	.align	4
	.sectionentsize	8
	.align		4
        /*0000*/ 	.word	0x00000000
	.align		4
        /*0004*/ 	.word	0xffffffff
	.align		4
        /*0008*/ 	.word	index@(_ZN7cutlass13device_kernelINS_4gemm6kernel13GemmUniversalIN4cute5tupleIJiiiiEEENS1_10collective13CollectiveMmaINS1_34MainloopSm90TmaGmmaWarpSpecializedILi4ENS5_IJNS4_1CILi4EEESB_NSA_ILi1EEEEEENS1_35KernelTmaWarpSpecializedCooperativeEEENS5_IJNSA_ILi256EEENSA_ILi128EEENSA_ILi32EEEEEEfNS5_IJlSC_lEEEfSK_NS4_8TiledMMAINS4_8MMA_AtomIJNS4_4SM904GMMA30MMA_64x128x8_F32TF32TF32_SS_TNILNSO_7ScaleInE1ELSQ_1EEEEEENS4_6LayoutINS5_IJNSA_ILi2EEESC_SC_EEENS5_IJSC_NSA_ILi0EEESW_EEEEENS5_IJNS4_10UnderscoreESZ_SZ_EEEEENS4_23SM90_TMA_LOAD_MULTICASTENS4_14ComposedLayoutINS4_7SwizzleILi3ELi4ELi3EEENS4_18smem_ptr_flag_bitsILi32EEENST_INS5_IJNSA_ILi8EEESI_EEENS5_IJSI_SC_EEEEEEEvNS4_8identityES12_S1C_vS1D_EENS_8epilogue10collective6detail29Sm90TmaWarpSpecializedAdapterINS1G_15DefaultEpilogueIfSK_SK_NS1F_6thread17LinearCombinationIfLi1EffLNS1K_9ScaleType4KindE0ELNS_15FloatRoundStyleE2EfEENS1_15EpilogueDefaultEEEEEvvEEEEvNT_6ParamsE)
	.align		4
        /*000c*/ 	.word	index@(__assertfail)
	.align		4
        /*0010*/ 	.word	0x00000000
	.align		4
        /*0014*/ 	.word	0xfffffffe
	.align		4
        /*0018*/ 	.word	0x00000000
	.align		4
        /*001c*/ 	.word	0xfffffffd
	.align		4
        /*0020*/ 	.word	0x00000000
	.align		4
        /*0024*/ 	.word	0xfffffffc


//--------------------- .nv.constant4             --------------------------
	.section	.nv.constant4,"a",@progbits
	.align	8
	.align		8
.nv.constant4:
        /*0000*/ 	.dword	__assertfail
	.align		8
        /*0008*/ 	.dword	__unnamed_1
	.align		8
        /*0010*/ 	.dword	_ZN40_INTERNAL_ef0a23b7_4_k_cu_3eccba12_226724cuda3std3__45__cpo5beginE
	.align		8
        /*0018*/ 	.dword	_ZN40_INTERNAL_ef0a23b7_4_k_cu_3eccba12_226724cuda3std3__45__cpo3endE
	.align		8
        /*0020*/ 	.dword	_ZN40_INTERNAL_ef0a23b7_4_k_cu_3eccba12_226724cuda3std3__45__cpo6cbeginE
	.align		8
        /*0028*/ 	.dword	_ZN40_INTERNAL_ef0a23b7_4_k_cu_3eccba12_226724cuda3std3__45__cpo4cendE
	.align		8
        /*0030*/ 	.dword	_ZN40_INTERNAL_ef0a23b7_4_k_cu_3eccba12_226724cuda3std3__442_GLOBAL__N__ef0a23b7_4_k_cu_3eccba12_226726ignoreE
	.align		8
        /*0038*/ 	.dword	_ZN40_INTERNAL_ef0a23b7_4_k_cu_3eccba12_226724cuda3std3__419piecewise_constructE
	.align		8
        /*0040*/ 	.dword	_ZN40_INTERNAL_ef0a23b7_4_k_cu_3eccba12_226724cuda3std3__48in_placeE
	.align		8
        /*0048*/ 	.dword	_ZN40_INTERNAL_ef0a23b7_4_k_cu_3eccba12_226724cuda3std6ranges3__45__cpo4swapE
	.align		8
        /*0050*/ 	.dword	_ZN40_INTERNAL_ef0a23b7_4_k_cu_3eccba12_226724cuda3std6ranges3__45__cpo9iter_moveE
	.align		8
        /*0058*/ 	.dword	_ZN40_INTERNAL_ef0a23b7_4_k_cu_3eccba12_226724cute7productE
	.align		8
        /*0060*/ 	.dword	_ZN40_INTERNAL_ef0a23b7_4_k_cu_3eccba12_226724cute1_E
	.align		8
        /*0068*/ 	.dword	$str$22
	.align		8
        /*0070*/ 	.dword	$str$23


//--------------------- .text._ZN7cutlass13device_kernelINS_4gemm6kernel13GemmUniversalIN4cute5tupleIJiiiiEEENS1_10collective13CollectiveMmaINS1_34MainloopSm90TmaGmmaWarpSpecializedILi4ENS5_IJNS4_1CILi4EEESB_NSA_ILi1EEEEEENS1_35KernelTmaWarpSpecializedCooperativeEEENS5_IJNSA_ILi256EEENSA_ILi128EEENSA_ILi32EEEEEEfNS5_IJlSC_lEEEfSK_NS4_8TiledMMAINS4_8MMA_AtomIJNS4_4SM904GMMA30MMA_64x128x8_F32TF32TF32_SS_TNILNSO_7ScaleInE1ELSQ_1EEEEEENS4_6LayoutINS5_IJNSA_ILi2EEESC_SC_EEENS5_IJSC_NSA_ILi0EEESW_EEEEENS5_IJNS4_10UnderscoreESZ_SZ_EEEEENS4_23SM90_TMA_LOAD_MULTICASTENS4_14ComposedLayoutINS4_7SwizzleILi3ELi4ELi3EEENS4_18smem_ptr_flag_bitsILi32EEENST_INS5_IJNSA_ILi8EEESI_EEENS5_IJSI_SC_EEEEEEEvNS4_8identityES12_S1C_vS1D_EENS_8epilogue10collective6detail29Sm90TmaWarpSpecializedAdapterINS1G_15DefaultEpilogueIfSK_SK_NS1F_6thread17LinearCombinationIfLi1EffLNS1K_9ScaleType4KindE0ELNS_15FloatRoundStyleE2EfEENS1_15EpilogueDefaultEEEEEvvEEEEvNT_6ParamsE --------------------------
	.section	.text._ZN7cutlass13device_kernelINS_4gemm6kernel13GemmUniversalIN4cute5tupleIJiiiiEEENS1_10collective13CollectiveMmaINS1_34MainloopSm90TmaGmmaWarpSpecializedILi4ENS5_IJNS4_1CILi4EEESB_NSA_ILi1EEEEEENS1_35KernelTmaWarpSpecializedCooperativeEEENS5_IJNSA_ILi256EEENSA_ILi128EEENSA_ILi32EEEEEEfNS5_IJlSC_lEEEfSK_NS4_8TiledMMAINS4_8MMA_AtomIJNS4_4SM904GMMA30MMA_64x128x8_F32TF32TF32_SS_TNILNSO_7ScaleInE1ELSQ_1EEEEEENS4_6LayoutINS5_IJNSA_ILi2EEESC_SC_EEENS5_IJSC_NSA_ILi0EEESW_EEEEENS5_IJNS4_10UnderscoreESZ_SZ_EEEEENS4_23SM90_TMA_LOAD_MULTICASTENS4_14ComposedLayoutINS4_7SwizzleILi3ELi4ELi3EEENS4_18smem_ptr_flag_bitsILi32EEENST_INS5_IJNSA_ILi8EEESI_EEENS5_IJSI_SC_EEEEEEEvNS4_8identityES12_S1C_vS1D_EENS_8epilogue10collective6detail29Sm90TmaWarpSpecializedAdapterINS1G_15DefaultEpilogueIfSK_SK_NS1F_6thread17LinearCombinationIfLi1EffLNS1K_9ScaleType4KindE0ELNS_15FloatRoundStyleE2EfEENS1_15EpilogueDefaultEEEEEvvEEEEvNT_6ParamsE,"ax",@progbits
	.align	128
.text._ZN7cutlass13device_kernelINS_4gemm6kernel13GemmUniversalIN4cute5tupleIJiiiiEEENS1_10collective13CollectiveMmaINS1_34MainloopSm90TmaGmmaWarpSpecializedILi4ENS5_IJNS4_1CILi4EEESB_NSA_ILi1EEEEEENS1_35KernelTmaWarpSpecializedCooperativeEEENS5_IJNSA_ILi256EEENSA_ILi128EEENSA_ILi32EEEEEEfNS5_IJlSC_lEEEfSK_NS4_8TiledMMAINS4_8MMA_AtomIJNS4_4SM904GMMA30MMA_64x128x8_F32TF32TF32_SS_TNILNSO_7ScaleInE1ELSQ_1EEEEEENS4_6LayoutINS5_IJNSA_ILi2EEESC_SC_EEENS5_IJSC_NSA_ILi0EEESW_EEEEENS5_IJNS4_10UnderscoreESZ_SZ_EEEEENS4_23SM90_TMA_LOAD_MULTICASTENS4_14ComposedLayoutINS4_7SwizzleILi3ELi4ELi3EEENS4_18smem_ptr_flag_bitsILi32EEENST_INS5_IJNSA_ILi8EEESI_EEENS5_IJSI_SC_EEEEEEEvNS4_8identityES12_S1C_vS1D_EENS_8epilogue10collective6detail29Sm90TmaWarpSpecializedAdapterINS1G_15DefaultEpilogueIfSK_SK_NS1F_6thread17LinearCombinationIfLi1EffLNS1K_9ScaleType4KindE0ELNS_15FloatRoundStyleE2EfEENS1_15EpilogueDefaultEEEEEvvEEEEvNT_6ParamsE:
        .type           _ZN7cutlass13device_kernelINS_4gemm6kernel13GemmUniversalIN4cute5tupleIJiiiiEEENS1_10collective13CollectiveMmaINS1_34MainloopSm90TmaGmmaWarpSpecializedILi4ENS5_IJNS4_1CILi4EEESB_NSA_ILi1EEEEEENS1_35KernelTmaWarpSpecializedCooperativeEEENS5_IJNSA_ILi256EEENSA_ILi128EEENSA_ILi32EEEEEEfNS5_IJlSC_lEEEfSK_NS4_8TiledMMAINS4_8MMA_AtomIJNS4_4SM904GMMA30MMA_64x128x8_F32TF32TF32_SS_TNILNSO_7ScaleInE1ELSQ_1EEEEEENS4_6LayoutINS5_IJNSA_ILi2EEESC_SC_EEENS5_IJSC_NSA_ILi0EEESW_EEEEENS5_IJNS4_10UnderscoreESZ_SZ_EEEEENS4_23SM90_TMA_LOAD_MULTICASTENS4_14ComposedLayoutINS4_7SwizzleILi3ELi4ELi3EEENS4_18smem_ptr_flag_bitsILi32EEENST_INS5_IJNSA_ILi8EEESI_EEENS5_IJSI_SC_EEEEEEEvNS4_8identityES12_S1C_vS1D_EENS_8epilogue10collective6detail29Sm90TmaWarpSpecializedAdapterINS1G_15DefaultEpilogueIfSK_SK_NS1F_6thread17LinearCombinationIfLi1EffLNS1K_9ScaleType4KindE0ELNS_15FloatRoundStyleE2EfEENS1_15EpilogueDefaultEEEEEvvEEEEvNT_6ParamsE,@function
        .size           _ZN7cutlass13device_kernelINS_4gemm6kernel13GemmUniversalIN4cute5tupleIJiiiiEEENS1_10collective13CollectiveMmaINS1_34MainloopSm90TmaGmmaWarpSpecializedILi4ENS5_IJNS4_1CILi4EEESB_NSA_ILi1EEEEEENS1_35KernelTmaWarpSpecializedCooperativeEEENS5_IJNSA_ILi256EEENSA_ILi128EEENSA_ILi32EEEEEEfNS5_IJlSC_lEEEfSK_NS4_8TiledMMAINS4_8MMA_AtomIJNS4_4SM904GMMA30MMA_64x128x8_F32TF32TF32_SS_TNILNSO_7ScaleInE1ELSQ_1EEEEEENS4_6LayoutINS5_IJNSA_ILi2EEESC_SC_EEENS5_IJSC_NSA_ILi0EEESW_EEEEENS5_IJNS4_10UnderscoreESZ_SZ_EEEEENS4_23SM90_TMA_LOAD_MULTICASTENS4_14ComposedLayoutINS4_7SwizzleILi3ELi4ELi3EEENS4_18smem_ptr_flag_bitsILi32EEENST_INS5_IJNSA_ILi8EEESI_EEENS5_IJSI_SC_EEEEEEEvNS4_8identityES12_S1C_vS1D_EENS_8epilogue10collective6detail29Sm90TmaWarpSpecializedAdapterINS1G_15DefaultEpilogueIfSK_SK_NS1F_6thread17LinearCombinationIfLi1EffLNS1K_9ScaleType4KindE0ELNS_15FloatRoundStyleE2EfEENS1_15EpilogueDefaultEEEEEvvEEEEvNT_6ParamsE,(.L_x_323 - _ZN7cutlass13device_kernelINS_4gemm6kernel13GemmUniversalIN4cute5tupleIJiiiiEEENS1_10collective13CollectiveMmaINS1_34MainloopSm90TmaGmmaWarpSpecializedILi4ENS5_IJNS4_1CILi4EEESB_NSA_ILi1EEEEEENS1_35KernelTmaWarpSpecializedCooperativeEEENS5_IJNSA_ILi256EEENSA_ILi128EEENSA_ILi32EEEEEEfNS5_IJlSC_lEEEfSK_NS4_8TiledMMAINS4_8MMA_AtomIJNS4_4SM904GMMA30MMA_64x128x8_F32TF32TF32_SS_TNILNSO_7ScaleInE1ELSQ_1EEEEEENS4_6LayoutINS5_IJNSA_ILi2EEESC_SC_EEENS5_IJSC_NSA_ILi0EEESW_EEEEENS5_IJNS4_10UnderscoreESZ_SZ_EEEEENS4_23SM90_TMA_LOAD_MULTICASTENS4_14ComposedLayoutINS4_7SwizzleILi3ELi4ELi3EEENS4_18smem_ptr_flag_bitsILi32EEENST_INS5_IJNSA_ILi8EEESI_EEENS5_IJSI_SC_EEEEEEEvNS4_8identityES12_S1C_vS1D_EENS_8epilogue10collective6detail29Sm90TmaWarpSpecializedAdapterINS1G_15DefaultEpilogueIfSK_SK_NS1F_6thread17LinearCombinationIfLi1EffLNS1K_9ScaleType4KindE0ELNS_15FloatRoundStyleE2EfEENS1_15EpilogueDefaultEEEEEvvEEEEvNT_6ParamsE)
        .other          _ZN7cutlass13device_kernelINS_4gemm6kernel13GemmUniversalIN4cute5tupleIJiiiiEEENS1_10collective13CollectiveMmaINS1_34MainloopSm90TmaGmmaWarpSpecializedILi4ENS5_IJNS4_1CILi4EEESB_NSA_ILi1EEEEEENS1_35KernelTmaWarpSpecializedCooperativeEEENS5_IJNSA_ILi256EEENSA_ILi128EEENSA_ILi32EEEEEEfNS5_IJlSC_lEEEfSK_NS4_8TiledMMAINS4_8MMA_AtomIJNS4_4SM904GMMA30MMA_64x128x8_F32TF32TF32_SS_TNILNSO_7ScaleInE1ELSQ_1EEEEEENS4_6LayoutINS5_IJNSA_ILi2EEESC_SC_EEENS5_IJSC_NSA_ILi0EEESW_EEEEENS5_IJNS4_10UnderscoreESZ_SZ_EEEEENS4_23SM90_TMA_LOAD_MULTICASTENS4_14ComposedLayoutINS4_7SwizzleILi3ELi4ELi3EEENS4_18smem_ptr_flag_bitsILi32EEENST_INS5_IJNSA_ILi8EEESI_EEENS5_IJSI_SC_EEEEEEEvNS4_8identityES12_S1C_vS1D_EENS_8epilogue10collective6detail29Sm90TmaWarpSpecializedAdapterINS1G_15DefaultEpilogueIfSK_SK_NS1F_6thread17LinearCombinationIfLi1EffLNS1K_9ScaleType4KindE0ELNS_15FloatRoundStyleE2EfEENS1_15EpilogueDefaultEEEEEvvEEEEvNT_6ParamsE,@"STO_CUDA_ENTRY STV_DEFAULT"
_ZN7cutlass13device_kernelINS_4gemm6kernel13GemmUniversalIN4cute5tupleIJiiiiEEENS1_10collective13CollectiveMmaINS1_34MainloopSm90TmaGmmaWarpSpecializedILi4ENS5_IJNS4_1CILi4EEESB_NSA_ILi1EEEEEENS1_35KernelTmaWarpSpecializedCooperativeEEENS5_IJNSA_ILi256EEENSA_ILi128EEENSA_ILi32EEEEEEfNS5_IJlSC_lEEEfSK_NS4_8TiledMMAINS4_8MMA_AtomIJNS4_4SM904GMMA30MMA_64x128x8_F32TF32TF32_SS_TNILNSO_7ScaleInE1ELSQ_1EEEEEENS4_6LayoutINS5_IJNSA_ILi2EEESC_SC_EEENS5_IJSC_NSA_ILi0EEESW_EEEEENS5_IJNS4_10UnderscoreESZ_SZ_EEEEENS4_23SM90_TMA_LOAD_MULTICASTENS4_14ComposedLayoutINS4_7SwizzleILi3ELi4ELi3EEENS4_18smem_ptr_flag_bitsILi32EEENST_INS5_IJNSA_ILi8EEESI_EEENS5_IJSI_SC_EEEEEEEvNS4_8identityES12_S1C_vS1D_EENS_8epilogue10collective6detail29Sm90TmaWarpSpecializedAdapterINS1G_15DefaultEpilogueIfSK_SK_NS1F_6thread17LinearCombinationIfLi1EffLNS1K_9ScaleType4KindE0ELNS_15FloatRoundStyleE2EfEENS1_15EpilogueDefaultEEEEEvvEEEEvNT_6ParamsE:
[----:B------:R-:W0:Y:S01]  /*0000*/  LDC R1, c[0x0][0x28] ;  /* 0x00000a00ff017b82 */ /* 0x000e220000000800 */
[----:B------:R-:W1:Y:S01]  /*0010*/  S2R R18, SR_TID.X ;  /* 0x0000000000127919 */ /* 0x000e620000002100 */
[----:B------:R-:W-:Y:S01]  /*0020*/  ELECT P0, URZ, PT ;  /* 0x00000000003f782f */ /* 0x000fe20003800000 */
[----:B------:R-:W-:Y:S01]  /*0030*/  BSSY B0, `(.L_x_0) ;  /* 0x000000f000007945 */ /* 0x000fe20003800000 */
[--C-:B-1----:R-:W-:Y:S02]  /*0040*/  SHF.R.U32.HI R0, RZ, 0x5, R18.reuse ;  /* 0x00000005ff007819 */ /* 0x102fe40000011612 */
[----:B------:R-:W-:-:S03]  /*0050*/  SHF.R.U32.HI R3, RZ, 0x7, R18 ;  /* 0x00000007ff037819 */ /* 0x000fc60000011612 */
[----:B------:R-:W1:Y:S04]  /*0060*/  SHFL.IDX PT, R2, R0, RZ, 0x1f ;  /* 0x00001fff00027589 */ /* 0x000e6800000e0000 */
[----:B------:R2:W3:Y:S01]  /*0070*/  SHFL.IDX PT, R5, R3, RZ, 0x1f ;  /* 0x00001fff03057589 */ /* 0x0004e200000e0000 */
[----:B-1----:R-:W-:-:S13]  /*0080*/  ISETP.NE.OR P0, PT, R2, RZ, !P0 ;  /* 0x000000ff0200720c */ /* 0x002fda0004705670 */
[----:B0-23--:R-:W-:Y:S05]  /*0090*/  @P0 BRA `(.L_x_1) ;  /* 0x0000000000200947 */ /* 0x00dfea0003800000 */
[----:B------:R-:W-:Y:S02]  /*00a0*/  ULDC.64 UR4, c[0x0][0x198] ;  /* 0x0000660000047ab9 */ /* 0x000fe40000000a00 */
[----:B------:R-:W-:Y:S02]  /*00b0*/  UIADD3 UR6, UP0, UR4, 0xf0, URZ ;  /* 0x000000f004067890 */ /* 0x000fe4000ff1e03f */
[----:B------:R-:W-:Y:S02]  /*00c0*/  UIADD3 UR4, UP1, UR4, 0x1f0, URZ ;  /* 0x000001f004047890 */ /* 0x000fe4000ff3e03f */
[----:B------:R-:W-:Y:S02]  /*00d0*/  UIADD3.X UR7, URZ, UR5, URZ, UP0, !UPT ;  /* 0x000000053f077290 */ /* 0x000fe400087fe43f */
[----:B------:R-:W-:-:S07]  /*00e0*/  UIADD3.X UR5, URZ, UR5, URZ, UP1, !UPT ;  /* 0x000000053f057290 */ /* 0x000fce0008ffe43f */
[----:B------:R0:W-:Y:S02]  /*00f0*/  UTMACCTL.PF [UR6] ;  /* 0x00000000060079b9 */ /* 0x0001e40008040000 */
[----:B------:R0:W-:Y:S02]  /*0100*/  UTMACCTL.PF [UR4] ;  /* 0x00000000040079b9 */ /* 0x0001e40008040000 */
[----:B0-----:R-:W-:Y:S01]  /*0110*/  NOP ;  /* 0x0000000000007918 */ /* 0x001fe20000000000 */
.L_x_1:
[----:B------:R-:W-:Y:S05]  /*0120*/  BSYNC B0 ;  /* 0x0000000000007941 */ /* 0x000fea0003800000 */
.L_x_0:
[----:B------:R-:W0:Y:S02]  /*0130*/  SHFL.IDX PT, R3, R0, RZ, 0x1f ;  /* 0x00001fff00037589 */ /* 0x000e2400000e0000 */
[----:B0-----:R-:W-:-:S13]  /*0140*/  ISETP.NE.AND P0, PT, R3, RZ, PT ;  /* 0x000000ff0300720c */ /* 0x001fda0003f05270 */
[----:B------:R-:W-:Y:S05]  /*0150*/  @P0 BRA `(.L_x_2) ;  /* 0x0000000000580947 */ /* 0x000fea0003800000 */
[----:B------:R-:W0:Y:S01]  /*0160*/  S2UR UR8, SR_CgaCtaId ;  /* 0x00000000000879c3 */ /* 0x000e220000008800 */
[----:B------:R-:W-:Y:S01]  /*0170*/  UMOV UR4, 0x400 ;  /* 0x0000040000047882 */ /* 0x000fe20000000000 */
[----:B------:R-:W-:Y:S01]  /*0180*/  UMOV UR5, 0x1 ;  /* 0x0000000100057882 */ /* 0x000fe20000000000 */
[----:B------:R-:W-:Y:S01]  /*0190*/  UMOV UR6, 0xe ;  /* 0x0000000e00067882 */ /* 0x000fe20000000000 */
[----:B------:R-:W-:Y:S01]  /*01a0*/  ELECT P0, URZ, PT ;  /* 0x00000000003f782f */ /* 0x000fe20003800000 */
[----:B------:R-:W-:-:S04]  /*01b0*/  UIADD3 UR6, -UR6, 0x100000, URZ ;  /* 0x0010000006067890 */ /* 0x000fc8000fffe13f */
[----:B------:R-:W-:Y:S02]  /*01c0*/  USHF.L.U32 UR7, UR6, 0xb, URZ ;  /* 0x0000000b06077899 */ /* 0x000fe4000800063f */
[----:B------:R-:W-:Y:S02]  /*01d0*/  USHF.L.U32 UR6, UR6, 0x1, URZ ;  /* 0x0000000106067899 */ /* 0x000fe4000800063f */
[----:B0-----:R-:W-:Y:S02]  /*01e0*/  ULEA UR8, UR8, UR4, 0x18 ;  /* 0x0000000408087291 */ /* 0x001fe4000f8ec03f */
[----:B------:R-:W-:-:S04]  /*01f0*/  UIADD3 UR4, -UR5, 0x100000, URZ ;  /* 0x0010000005047890 */ /* 0x000fc8000fffe13f */
[----:B------:R-:W-:Y:S02]  /*0200*/  USHF.L.U32 UR5, UR4, 0xb, URZ ;  /* 0x0000000b04057899 */ /* 0x000fe4000800063f */
[----:B------:R-:W-:Y:S01]  /*0210*/  USHF.L.U32 UR4, UR4, 0x1, URZ ;  /* 0x0000000104047899 */ /* 0x000fe2000800063f */
[----:B------:R-:W0:Y:S11]  /*0220*/  FENCE.VIEW.ASYNC.S ;  /* 0x00000000000073c6 */ /* 0x000e360000000000 */
[----:B0-----:R0:W1:Y:S01]  /*0230*/  SYNCS.EXCH.64 URZ, [UR8], UR4 ;  /* 0x00000004083f75b2 */ /* 0x0010620008000100 */
[----:B------:R0:W2:Y:S01]  /*0240*/  SYNCS.EXCH.64 URZ, [UR8+0x20], UR6 ;  /* 0x00002006083f75b2 */ /* 0x0000a20008000100 */
[----:B------:R0:W3:Y:S01]  /*0250*/  SYNCS.EXCH.64 URZ, [UR8+0x8], UR4 ;  /* 0x00000804083f75b2 */ /* 0x0000e20008000100 */
[----:B------:R0:W4:Y:S01]  /*0260*/  SYNCS.EXCH.64 URZ, [UR8+0x28], UR6 ;  /* 0x00002806083f75b2 */ /* 0x0001220008000100 */
[----:B------:R0:W0:Y:S01]  /*0270*/  SYNCS.EXCH.64 URZ, [UR8+0x10], UR4 ;  /* 0x00001004083f75b2 */ /* 0x0000220008000100 */
[----:B------:R0:W0:Y:S01]  /*0280*/  SYNCS.EXCH.64 URZ, [UR8+0x30], UR6 ;  /* 0x00003006083f75b2 */ /* 0x0000220008000100 */
[----:B------:R0:W0:Y:S01]  /*0290*/  SYNCS.EXCH.64 URZ, [UR8+0x18], UR4 ;  /* 0x00001804083f75b2 */ /* 0x0000220008000100 */
[----:B------:R0:W0:Y:S01]  /*02a0*/  SYNCS.EXCH.64 URZ, [UR8+0x38], UR6 ;  /* 0x00003806083f75b2 */ /* 0x0000220008000100 */
[----:B------:R-:W-:Y:S01]  /*02b0*/  NOP ;  /* 0x0000000000007918 */ /* 0x000fe20000000000 */
.L_x_2:
[----:B------:R-:W-:Y:S01]  /*02c0*/  SHF.R.S32.HI R7, RZ, 0x1f, R18 ;  /* 0x0000001fff077819 */ /* 0x000fe20000011412 */
[----:B------:R-:W5:Y:S01]  /*02d0*/  SHFL.IDX PT, R0, R0, RZ, 0x1f ;  /* 0x00001fff00007589 */ /* 0x000f6200000e0000 */
[----:B0-----:R-:W0:Y:S01]  /*02e0*/  S2UR UR8, SR_CTAID.X ;  /* 0x00000000000879c3 */ /* 0x001e220000002500 */
[----:B------:R-:W-:Y:S02]  /*02f0*/  ELECT P0, URZ, PT ;  /* 0x00000000003f782f */ /* 0x000fe40003800000 */
[----:B------:R-:W-:Y:S01]  /*0300*/  LEA.HI R7, R7, R18, RZ, 0x7 ;  /* 0x0000001207077211 */ /* 0x000fe200078f38ff */
[----:B------:R-:W1:Y:S01]  /*0310*/  S2R R4, SR_CTAID.Y ;  /* 0x0000000000047919 */ /* 0x000e620000002600 */
[----:B------:R-:W-:Y:S01]  /*0320*/  SHF.R.S32.HI R8, RZ, 0x1f, R3 ;  /* 0x0000001fff087819 */ /* 0x000fe20000011403 */
[----:B------:R-:W-:Y:S01]  /*0330*/  ULDC UR4, c[0x0][0x150] ;  /* 0x0000540000047ab9 */ /* 0x000fe20000000800 */
[----:B------:R-:W-:Y:S01]  /*0340*/  LOP3.LUT R7, R7, 0xffffff80, RZ, 0xc0, !PT ;  /* 0xffffff8007077812 */ /* 0x000fe200078ec0ff */
[----:B------:R-:W-:Y:S01]  /*0350*/  NOP ;  /* 0x0000000000007918 */ /* 0x000fe20000000000 */
[----:B------:R-:W-:Y:S01]  /*0360*/  LEA.HI R8, R8, R3, RZ, 0x2 ;  /* 0x0000000308087211 */ /* 0x000fe200078f10ff */
[----:B------:R-:W2:Y:S01]  /*0370*/  LDC R10, c[0x0][0x144] ;  /* 0x00005100ff0a7b82 */ /* 0x000ea20000000800 */
[----:B------:R-:W-:Y:S01]  /*0380*/  NOP ;  /* 0x0000000000007918 */ /* 0x000fe20000000000 */
[----:B------:R-:W-:Y:S01]  /*0390*/  IMAD.IADD R6, R18, 0x1, -R7 ;  /* 0x0000000112067824 */ /* 0x000fe200078e0a07 */
[----:B------:R-:W-:Y:S01]  /*03a0*/  LOP3.LUT R8, R8, 0x3ffffffc, RZ, 0xc0, !PT ;  /* 0x3ffffffc08087812 */ /* 0x000fe200078ec0ff */
[----:B------:R-:W-:Y:S01]  /*03b0*/  IMAD.MOV.U32 R22, RZ, RZ, 0x1 ;  /* 0x00000001ff167424 */ /* 0x000fe200078e00ff */
[----:B------:R-:W-:-:S02]  /*03c0*/  ISETP.NE.AND P3, PT, R5, RZ, PT ;  /* 0x000000ff0500720c */ /* 0x000fc40003f65270 */
[----:B------:R-:W-:Y:S01]  /*03d0*/  SHF.R.S32.HI R7, RZ, 0x1f, R6 ;  /* 0x0000001fff077819 */ /* 0x000fe20000011406 */
[----:B------:R-:W-:Y:S01]  /*03e0*/  IMAD.IADD R8, R3, 0x1, -R8 ;  /* 0x0000000103087824 */ /* 0x000fe200078e0a08 */
[----:B------:R-:W3:Y:S02]  /*03f0*/  LDC R12, c[0x0][0x140] ;  /* 0x00005000ff0c7b82 */ /* 0x000ee40000000800 */
[----:B------:R-:W-:Y:S02]  /*0400*/  LEA.HI R7, R7, R6, RZ, 0x3 ;  /* 0x0000000607077211 */ /* 0x000fe400078f18ff */
[----:B-----5:R-:W-:Y:S02]  /*0410*/  ISETP.NE.OR P0, PT, R0, RZ, !P0 ;  /* 0x000000ff0000720c */ /* 0x020fe40004705670 */
[--C-:B------:R-:W-:Y:S02]  /*0420*/  SHF.R.S32.HI R0, RZ, 0x3, R7.reuse ;  /* 0x00000003ff007819 */ /* 0x100fe40000011407 */
[----:B------:R-:W-:-:S02]  /*0430*/  SHF.R.S32.HI R7, RZ, 0x1f, R7 ;  /* 0x0000001fff077819 */ /* 0x000fc40000011407 */
[----:B0-----:R-:W-:Y:S02]  /*0440*/  I2FP.F32.U32 R9, UR8 ;  /* 0x0000000800097c45 */ /* 0x001fe40008201000 */
[----:B------:R-:W-:-:S03]  /*0450*/  LEA.HI R7, R7, R0, RZ, 0x2 ;  /* 0x0000000007077211 */ /* 0x000fc600078f10ff */
[----:B------:R-:W-:Y:S01]  /*0460*/  FMUL R9, R9, UR4 ;  /* 0x0000000409097c20 */ /* 0x000fe20008400000 */
[----:B------:R-:W-:Y:S01]  /*0470*/  LOP3.LUT R7, R7, 0xfffffffc, RZ, 0xc0, !PT ;  /* 0xfffffffc07077812 */ /* 0x000fe200078ec0ff */
[----:B------:R-:W-:Y:S01]  /*0480*/  VOTEU.ALL UP0, P0 ;  /* 0x00000000003f7886 */ /* 0x000fe20000000000 */
[----:B-1----:R-:W-:Y:S01]  /*0490*/  I2FP.F32.U32 R11, R4 ;  /* 0x00000004000b7245 */ /* 0x002fe20000201000 */
[----:B------:R-:W-:Y:S01]  /*04a0*/  ULDC UR4, c[0x0][0x154] ;  /* 0x0000550000047ab9 */ /* 0x000fe20000000800 */
[----:B------:R-:W-:Y:S01]  /*04b0*/  VOTEU.ALL UP1, P0 ;  /* 0x00000000003f7886 */ /* 0x000fe20000020000 */
[----:B------:R-:W-:Y:S01]  /*04c0*/  IMAD.IADD R7, R0, 0x1, -R7 ;  /* 0x0000000100077824 */ /* 0x000fe200078e0a07 */
[----:B------:R-:W0:Y:S01]  /*04d0*/  F2I.U32.TRUNC.NTZ R9, R9 ;  /* 0x0000000900097305 */ /* 0x000e22000020f000 */
[----:B------:R-:W1:Y:S01]  /*04e0*/  @!UP0 S2UR UR7, SR_CgaCtaId ;  /* 0x00000000000789c3 */ /* 0x000e620000008800 */
[----:B------:R-:W-:Y:S01]  /*04f0*/  @!UP0 UMOV UR6, 0x400 ;  /* 0x0000040000068882 */ /* 0x000fe20000000000 */
[----:B---3--:R-:W-:-:S02]  /*0500*/  ISETP.EQ.U32.AND P2, PT, R12, 0x1, PT ;  /* 0x000000010c00780c */ /* 0x008fc40003f42070 */
[----:B------:R-:W-:-:S04]  /*0510*/  LEA R8, R8, R7, 0x2 ;  /* 0x0000000708087211 */ /* 0x000fc800078e10ff */
[----:B------:R-:W-:-:S04]  /*0520*/  SHF.R.S32.HI R3, RZ, 0x1f, R8 ;  /* 0x0000001fff037819 */ /* 0x000fc80000011408 */
[----:B------:R-:W-:Y:S01]  /*0530*/  LEA.HI R0, R3, R8, RZ, 0x2 ;  /* 0x0000000803007211 */ /* 0x000fe200078f10ff */
[----:B0-----:R-:W-:-:S03]  /*0540*/  IMAD.MOV R7, RZ, RZ, -R9 ;  /* 0x000000ffff077224 */ /* 0x001fc600078e0a09 */
[----:B------:R-:W-:Y:S01]  /*0550*/  LOP3.LUT R9, R0, 0xfffffffc, RZ, 0xc0, !PT ;  /* 0xfffffffc00097812 */ /* 0x000fe200078ec0ff */
[----:B--2---:R-:W-:Y:S02]  /*0560*/  IMAD R3, R10, R7, UR8 ;  /* 0x000000080a037e24 */ /* 0x004fe4000f8e0207 */
[----:B------:R-:W-:Y:S01]  /*0570*/  FMUL R10, R11, UR4 ;  /* 0x000000040b0a7c20 */ /* 0x000fe20008400000 */
[----:B------:R-:W0:Y:S01]  /*0580*/  LDC R7, c[0x0][0x148] ;  /* 0x00005200ff077b82 */ /* 0x000e220000000800 */
[C---:B------:R-:W-:Y:S01]  /*0590*/  IMAD.IADD R0, R8.reuse, 0x1, -R9 ;  /* 0x0000000108007824 */ /* 0x040fe200078e0a09 */
[----:B------:R-:W-:Y:S01]  /*05a0*/  SHF.R.S32.HI R9, RZ, 0x1f, R2 ;  /* 0x0000001fff097819 */ /* 0x000fe20000011402 */
[----:B------:R-:W-:Y:S01]  /*05b0*/  IMAD.SHL.U32 R11, R8, 0x4, RZ ;  /* 0x00000004080b7824 */ /* 0x000fe200078e00ff */
[----:B------:R-:W-:Y:S01]  /*05c0*/  UMOV UR4, 0x20 ;  /* 0x0000002000047882 */ /* 0x000fe20000000000 */
[----:B------:R-:W2:Y:S01]  /*05d0*/  F2I.U32.TRUNC.NTZ R10, R10 ;  /* 0x0000000a000a7305 */ /* 0x000ea2000020f000 */
[----:B------:R-:W-:Y:S01]  /*05e0*/  ISETP.NE.AND P4, PT, R0, R3, PT ;  /* 0x000000030000720c */ /* 0x000fe20003f85270 */
[----:B------:R-:W-:-:S04]  /*05f0*/  @!UP0 UIADD3 UR4, -UR4, 0x100000, URZ ;  /* 0x0010000004048890 */ /* 0x000fc8000fffe13f */
[----:B------:R-:W-:Y:S02]  /*0600*/  @!UP0 USHF.L.U32 UR5, UR4, 0xb, URZ ;  /* 0x0000000b04058899 */ /* 0x000fe4000800063f */
[----:B------:R-:W-:Y:S01]  /*0610*/  @!UP0 USHF.L.U32 UR4, UR4, 0x1, URZ ;  /* 0x0000000104048899 */ /* 0x000fe2000800063f */
[----:B------:R-:W-:Y:S01]  /*0620*/  LEA.HI R9, R9, R2, RZ, 0x2 ;  /* 0x0000000209097211 */ /* 0x000fe200078f10ff */
[----:B-1----:R-:W-:Y:S01]  /*0630*/  @!UP0 ULEA UR6, UR7, UR6, 0x18 ;  /* 0x0000000607068291 */ /* 0x002fe2000f8ec03f */
[----:B------:R-:W-:Y:S01]  /*0640*/  LOP3.LUT R152, R8, 0xc, R11, 0x78, !PT ;  /* 0x0000000c08987812 */ /* 0x000fe200078e780b */
[----:B------:R-:W-:Y:S01]  /*0650*/  VOTEU.ALL UP0, P0 ;  /* 0x00000000003f7886 */ /* 0x000fe20000000000 */
[----:B------:R-:W-:Y:S02]  /*0660*/  LOP3.LUT R9, R9, 0xfffffffc, RZ, 0xc0, !PT ;  /* 0xfffffffc09097812 */ /* 0x000fe400078ec0ff */
[----:B------:R-:W-:Y:S01]  /*0670*/  LOP3.LUT P0, RZ, R6, 0x7, RZ, 0xc0, !PT ;  /* 0x0000000706ff7812 */ /* 0x000fe2000780c0ff */
[----:B------:R-:W-:Y:S01]  /*0680*/  VIADD R6, R5, 0xffffffff ;  /* 0xffffffff05067836 */ /* 0x000fe20000000000 */
[----:B------:R-:W-:-:S02]  /*0690*/  IADD3 R0, R2, -R9, RZ ;  /* 0x8000000902007210 */ /* 0x000fc40007ffe0ff */
[----:B------:R-:W-:Y:S02]  /*06a0*/  ISETP.LT.U32.AND P0, PT, R152, 0x10, !P0 ;  /* 0x000000109800780c */ /* 0x000fe40004701070 */
[----:B------:R-:W-:Y:S01]  /*06b0*/  @P4 SHF.R.S32.HI R9, RZ, 0x1f, R152 ;  /* 0x0000001fff094819 */ /* 0x000fe20000011498 */
[----:B--2---:R-:W-:Y:S01]  /*06c0*/  IMAD.MOV R21, RZ, RZ, -R10 ;  /* 0x000000ffff157224 */ /* 0x004fe200078e0a0a */
[C---:B------:R-:W-:Y:S01]  /*06d0*/  ISETP.NE.AND P1, PT, R0.reuse, 0x3, PT ;  /* 0x000000030000780c */ /* 0x040fe20003f25270 */
[----:B------:R-:W1:Y:S02]  /*06e0*/  FENCE.VIEW.ASYNC.S ;  /* 0x00000000000073c6 */ /* 0x000e640000000000 */
[----:B-1----:R1:W2:Y:S01]  /*06f0*/  @!UP0 SYNCS.EXCH.64 URZ, [UR6+0x50], UR4 ;  /* 0x00005004063f85b2 */ /* 0x0022a20008000100 */
[----:B------:R-:W-:Y:S01]  /*0700*/  @P4 LEA.HI R9, R9, R152, RZ, 0x2 ;  /* 0x0000009809094211 */ /* 0x000fe200078f10ff */
[----:B0-----:R-:W-:Y:S01]  /*0710*/  IMAD R2, R7, R21, R4 ;  /* 0x0000001507027224 */ /* 0x001fe200078e0204 */
[----:B------:R-:W-:-:S02]  /*0720*/  ISETP.EQ.OR P1, PT, R0, RZ, !P1 ;  /* 0x000000ff0000720c */ /* 0x000fc40004f22670 */
[----:B------:R-:W-:Y:S02]  /*0730*/  @P4 SHF.R.S32.HI R9, RZ, 0x2, R9 ;  /* 0x00000002ff094819 */ /* 0x000fe40000011409 */
[----:B------:R-:W-:Y:S02]  /*0740*/  ISETP.EQ.AND P1, PT, R5, RZ, P1 ;  /* 0x000000ff0500720c */ /* 0x000fe40000f22270 */
[----:B------:R-:W-:Y:S02]  /*0750*/  @P4 ISETP.NE.AND P5, PT, R9, R2, PT ;  /* 0x000000020900420c */ /* 0x000fe40003fa5270 */
[----:B------:R-:W-:Y:S02]  /*0760*/  ISETP.GE.U32.AND P6, PT, R6, 0x2, PT ;  /* 0x000000020600780c */ /* 0x000fe40003fc6070 */
[----:B------:R-:W-:Y:S02]  /*0770*/  SEL R9, RZ, 0x1, !P0 ;  /* 0x00000001ff097807 */ /* 0x000fe40004000000 */
[----:B------:R-:W-:Y:S01]  /*0780*/  @P4 SEL R22, RZ, 0x1, P5 ;  /* 0x00000001ff164807 */ /* 0x000fe20002800000 */
[----:B------:R1:W0:Y:S01]  /*0790*/  @!UP1 SYNCS.EXCH.64 URZ, [UR6+0x58], UR4 ;  /* 0x00005804063f95b2 */ /* 0x0002220008000100 */
[----:B------:R-:W-:Y:S01]  /*07a0*/  SEL R19, RZ, 0x1, !P1 ;  /* 0x00000001ff137807 */ /* 0x000fe20004800000 */
[----:B------:R-:W-:Y:S01]  /*07b0*/  NOP ;  /* 0x0000000000007918 */ /* 0x000fe20000000000 */
[----:B------:R-:W-:-:S02]  /*07c0*/  LOP3.LUT R22, R22, R9, RZ, 0xc0, !PT ;  /* 0x0000000916167212 */ /* 0x000fc400078ec0ff */
[----:B------:R-:W-:Y:S01]  /*07d0*/  SEL R19, R19, 0x2, P6 ;  /* 0x0000000213137807 */ /* 0x000fe20003000000 */
[----:B-12---:R-:W-:Y:S06]  /*07e0*/  @!P2 BRA `(.L_x_3) ;  /* 0x000000000008a947 */ /* 0x006fec0003800000 */
[----:B0---4-:R-:W-:Y:S01]  /*07f0*/  UCGABAR_ARV ;  /* 0x00000000000079c7 */ /* 0x011fe20008000000 */
[----:B------:R-:W-:Y:S05]  /*0800*/  BRA `(.L_x_4) ;  /* 0x0000000000047947 */ /* 0x000fea0003800000 */
.L_x_3:
[----:B0---4-:R-:W-:Y:S01]  /*0810*/  NOP ;  /* 0x0000000000007918 */ /* 0x011fe20000000000 */
.L_x_4:
[----:B------:R-:W0:Y:S01]  /*0820*/  LDC R2, c[0x0][0x65c] ;  /* 0x00019700ff027b82 */ /* 0x000e220000000800 */
[----:B------:R-:W-:Y:S01]  /*0830*/  MOV R8, UR8 ;  /* 0x0000000800087c02 */ /* 0x000fe20008000f00 */
[----:B------:R-:W-:Y:S01]  /*0840*/  IMAD.MOV.U32 R9, RZ, RZ, RZ ;  /* 0x000000ffff097224 */ /* 0x000fe200078e00ff */
[----:B0-----:R-:W-:-:S04]  /*0850*/  ISETP.NE.AND P1, PT, R2, 0x1, PT ;  /* 0x000000010200780c */ /* 0x001fc80003f25270 */
[----:B------:R-:W-:-:S09]  /*0860*/  P2R R5, PR, RZ, 0x2 ;  /* 0x00000002ff057803 */ /* 0x000fd20000000000 */
[----:B------:R-:W0:Y:S01]  /*0870*/  @P1 LDC R17, c[0x0][0x10] ;  /* 0x00000400ff111b82 */ /* 0x000e220000000800 */
[----:B------:R-:W-:Y:S02]  /*0880*/  @P1 IMAD.MOV.U32 R5, RZ, RZ, RZ ;  /* 0x000000ffff051224 */ /* 0x000fe400078e00ff */
[----:B------:R-:W-:-:S05]  /*0890*/  @P1 IMAD.MOV.U32 R13, RZ, RZ, RZ ;  /* 0x000000ffff0d1224 */ /* 0x000fca00078e00ff */
[----:B------:R-:W1:Y:S01]  /*08a0*/  @!P1 LDC R11, c[0x0][0xc] ;  /* 0x00000300ff0b9b82 */ /* 0x000e620000000800 */
[----:B0-----:R-:W-:-:S05]  /*08b0*/  @P1 IMAD.WIDE.U32 R16, R17, UR8, R4 ;  /* 0x0000000811101c25 */ /* 0x001fca000f8e0004 */
[----:B------:R-:W-:Y:S01]  /*08c0*/  @P1 IADD3 R17, R17, R13, RZ ;  /* 0x0000000d11111210 */ /* 0x000fe20007ffe0ff */
[----:B-1----:R-:W-:-:S04]  /*08d0*/  @!P1 IMAD.WIDE.U32 R8, R4, R11, R8 ;  /* 0x0000000b04089225 */ /* 0x002fc800078e0008 */
[----:B------:R-:W-:Y:S02]  /*08e0*/  @!P1 IMAD.MOV.U32 R16, RZ, RZ, R8 ;  /* 0x000000ffff109224 */ /* 0x000fe400078e0008 */
[----:B------:R-:W-:Y:S01]  /*08f0*/  @!P1 IMAD.MOV.U32 R17, RZ, RZ, R9 ;  /* 0x000000ffff119224 */ /* 0x000fe200078e0009 */
[----:B------:R-:W-:Y:S06]  /*0900*/  @!P2 BRA `(.L_x_5) ;  /* 0x00000000000ca947 */ /* 0x000fec0003800000 */
[----:B------:R-:W-:Y:S01]  /*0910*/  UCGABAR_WAIT ;  /* 0x0000000000007dc7 */ /* 0x000fe20008000000 */
[----:B------:R-:W-:Y:S01]  /*0920*/  CCTL.IVALL ;  /* 0x00000000ff00798f */ /* 0x000fe20002000000 */
[----:B------:R-:W-:Y:S05]  /*0930*/  BRA `(.L_x_6) ;  /* 0x0000000000047947 */ /* 0x000fea0003800000 */
.L_x_5:
[----:B------:R-:W-:Y:S06]  /*0940*/  BAR.SYNC.DEFER_BLOCKING 0x0 ;  /* 0x0000000000007b1d */ /* 0x000fec0000010000 */
.L_x_6:
[----:B------:R-:W-:Y:S05]  /*0950*/  @!P3 BRA `(.L_x_7) ;  /* 0x000000840094b947 */ /* 0x000fea0003800000 */
[----:B------:R-:W-:-:S13]  /*0960*/  ISETP.GT.U32.AND P0, PT, R6, 0x1, PT ;  /* 0x000000010600780c */ /* 0x000fda0003f04070 */
[----:B------:R-:W-:Y:S05]  /*0970*/  @P0 EXIT ;  /* 0x000000000000094d */ /* 0x000fea0003800000 */
[----:B------:R-:W-:Y:S01]  /*0980*/  ULDC.64 UR4, c[0x0][0x650] ;  /* 0x0001940000047ab9 */ /* 0x000fe20000000a00 */
[----:B------:R-:W-:Y:S01]  /*0990*/  PRMT R0, RZ, 0x7610, R0 ;  /* 0x00007610ff007816 */ /* 0x000fe20000000000 */
[----:B------:R-:W-:Y:S01]  /*09a0*/  IMAD.MOV.U32 R153, RZ, RZ, -0x1 ;  /* 0xffffffffff997424 */ /* 0x000fe200078e00ff */
[----:B------:R-:W-:Y:S01]  /*09b0*/  ISETP.GE.U32.AND P0, PT, R16, UR4, PT ;  /* 0x0000000410007c0c */ /* 0x000fe2000bf06070 */
[----:B------:R-:W-:Y:S01]  /*09c0*/  IMAD.MOV.U32 R23, RZ, RZ, -0x1 ;  /* 0xffffffffff177424 */ /* 0x000fe200078e00ff */
[----:B------:R-:W-:Y:S02]  /*09d0*/  MOV R154, 0xffffffff ;  /* 0xffffffff009a7802 */ /* 0x000fe40000000f00 */
[----:B------:R-:W-:-:S13]  /*09e0*/  ISETP.GE.U32.AND.EX P0, PT, R17, UR5, PT, P0 ;  /* 0x0000000511007c0c */ /* 0x000fda000bf06100 */
[----:B------:R-:W-:Y:S05]  /*09f0*/  @P0 BRA `(.L_x_8) ;  /* 0x00000004002c0947 */ /* 0x000fea0003800000 */
[----:B------:R-:W0:Y:S01]  /*0a00*/  LDC.64 R24, c[0x0][0x628] ;  /* 0x00018a00ff187b82 */ /* 0x000e220000000a00 */
[----:B------:R-:W-:Y:S02]  /*0a10*/  IMAD.MOV.U32 R8, RZ, RZ, R16 ;  /* 0x000000ffff087224 */ /* 0x000fe400078e0010 */
[----:B------:R-:W-:-:S05]  /*0a20*/  IMAD.MOV.U32 R9, RZ, RZ, R17 ;  /* 0x000000ffff097224 */ /* 0x000fca00078e0011 */
[----:B------:R-:W1:Y:S08]  /*0a30*/  LDC R0, c[0x0][0x630] ;  /* 0x00018c00ff007b82 */ /* 0x000e700000000800 */
[----:B------:R-:W2:Y:S01]  /*0a40*/  LDC.64 R26, c[0x0][0x620] ;  /* 0x00018800ff1a7b82 */ /* 0x000ea20000000a00 */
[----:B0-----:R-:W-:-:S04]  /*0a50*/  ISETP.NE.U32.AND P0, PT, R24, RZ, PT ;  /* 0x000000ff1800720c */ /* 0x001fc80003f05070 */
[----:B------:R-:W-:-:S13]  /*0a60*/  ISETP.NE.AND.EX P0, PT, R25, RZ, PT, P0 ;  /* 0x000000ff1900720c */ /* 0x000fda0003f05300 */
[----:B-12---:R-:W-:Y:S05]  /*0a70*/  @!P0 BRA `(.L_x_9) ;  /* 0x0000000000288947 */ /* 0x006fea0003800000 */
[----:B------:R-:W0:Y:S02]  /*0a80*/  LDC R13, c[0x0][0x634] ;  /* 0x00018d00ff0d7b82 */ /* 0x000e240000000800 */
[----:B0-----:R-:W-:-:S04]  /*0a90*/  IADD3 R13, P0, R16, R13, RZ ;  /* 0x0000000d100d7210 */ /* 0x001fc80007f1e0ff */
[----:B------:R-:W-:-:S05]  /*0aa0*/  IADD3.X R15, RZ, R17, RZ, P0, !PT ;  /* 0x00000011ff0f7210 */ /* 0x000fca00007fe4ff */
[----:B------:R-:W-:-:S04]  /*0ab0*/  IMAD.WIDE.U32 R8, R15, R24, RZ ;  /* 0x000000180f087225 */ /* 0x000fc800078e00ff */
[----:B------:R-:W-:-:S04]  /*0ac0*/  IMAD.WIDE.U32 R10, P0, R13, R25, R8 ;  /* 0x000000190d0a7225 */ /* 0x000fc80007800008 */
[----:B------:R-:W-:-:S04]  /*0ad0*/  IMAD.WIDE.U32 R8, R13, R24, RZ ;  /* 0x000000180d087225 */ /* 0x000fc800078e00ff */
[----:B------:R-:W-:Y:S01]  /*0ae0*/  IMAD.X R13, RZ, RZ, RZ, P0 ;  /* 0x000000ffff0d7224 */ /* 0x000fe200000e06ff */
[----:B------:R-:W-:Y:S01]  /*0af0*/  IADD3 RZ, P0, R9, R10, RZ ;  /* 0x0000000a09ff7210 */ /* 0x000fe20007f1e0ff */
[----:B------:R-:W-:-:S04]  /*0b00*/  IMAD.MOV.U32 R12, RZ, RZ, R11 ;  /* 0x000000ffff0c7224 */ /* 0x000fc800078e000b */
[----:B------:R-:W-:-:S08]  /*0b10*/  IMAD.WIDE.U32.X R8, R15, R25, R12, P0 ;  /* 0x000000190f087225 */ /* 0x000fd000000e040c */
.L_x_9:
[----:B------:R-:W0:Y:S01]  /*0b20*/  LDC.64 R24, c[0x0][0x640] ;  /* 0x00019000ff187b82 */ /* 0x000e220000000a00 */
[-CC-:B------:R-:W-:Y:S01]  /*0b30*/  SHF.R.U64 R28, R8, R0.reuse, R9.reuse ;  /* 0x00000000081c7219 */ /* 0x180fe20000001209 */
[----:B------:R-:W-:Y:S01]  /*0b40*/  IMAD R30, R7, R21, R4 ;  /* 0x00000015071e7224 */ /* 0x000fe200078e0204 */
[----:B------:R-:W-:Y:S01]  /*0b50*/  SHF.R.U32.HI R0, RZ, R0, R9 ;  /* 0x00000000ff007219 */ /* 0x000fe20000011609 */
[----:B------:R-:W-:Y:S01]  /*0b60*/  IMAD.MOV.U32 R21, RZ, RZ, 0x1 ;  /* 0x00000001ff157424 */ /* 0x000fe200078e00ff */
[----:B------:R-:W-:-:S03]  /*0b70*/  IADD3 R5, P0, RZ, -R28, RZ ;  /* 0x8000001cff057210 */ /* 0x000fc60007f1e0ff */
[----:B------:R-:W1:Y:S02]  /*0b80*/  LDC R6, c[0x0][0x618] ;  /* 0x00018600ff067b82 */ /* 0x000e640000000800 */
[----:B------:R-:W-:-:S04]  /*0b90*/  IMAD.X R9, RZ, RZ, ~R0, P0 ;  /* 0x000000ffff097224 */ /* 0x000fc800000e0e00 */
[-C--:B------:R-:W-:Y:S02]  /*0ba0*/  IMAD R0, R9, R26.reuse, RZ ;  /* 0x0000001a09007224 */ /* 0x080fe400078e02ff */
[----:B------:R-:W2:Y:S01]  /*0bb0*/  LDC R11, c[0x0][0x608] ;  /* 0x00018200ff0b7b82 */ /* 0x000ea20000000800 */
[----:B------:R-:W-:-:S04]  /*0bc0*/  IMAD.WIDE.U32 R8, R5, R26, R16 ;  /* 0x0000001a05087225 */ /* 0x000fc800078e0010 */
[----:B------:R-:W-:-:S03]  /*0bd0*/  IMAD R5, R5, R27, R0 ;  /* 0x0000001b05057224 */ /* 0x000fc600078e0200 */
[----:B------:R-:W3:Y:S01]  /*0be0*/  LDC R12, c[0x0][0x658] ;  /* 0x00019600ff0c7b82 */ /* 0x000ee20000000800 */
[----:B0-----:R-:W-:Y:S02]  /*0bf0*/  ISETP.NE.U32.AND P0, PT, R24, RZ, PT ;  /* 0x000000ff1800720c */ /* 0x001fe40003f05070 */
[----:B------:R-:W-:Y:S01]  /*0c00*/  IADD3 R5, R9, R5, RZ ;  /* 0x0000000509057210 */ /* 0x000fe20007ffe0ff */
[----:B------:R-:W-:Y:S01]  /*0c10*/  IMAD.MOV.U32 R9, RZ, RZ, -0x1 ;  /* 0xffffffffff097424 */ /* 0x000fe200078e00ff */
[----:B------:R-:W-:-:S03]  /*0c20*/  ISETP.NE.AND.EX P0, PT, R25, RZ, PT, P0 ;  /* 0x000000ff1900720c */ /* 0x000fc60003f05300 */
[----:B------:R-:W0:Y:S01]  /*0c30*/  LDC R15, c[0x0][0x600] ;  /* 0x00018000ff0f7b82 */ /* 0x000e220000000800 */
[-CC-:B-1----:R-:W-:Y:S02]  /*0c40*/  SHF.R.U64 R13, R8, R6.reuse, R5.reuse ;  /* 0x00000006080d7219 */ /* 0x182fe40000001205 */
[----:B------:R-:W-:-:S05]  /*0c50*/  SHF.R.U32.HI R0, RZ, R6, R5 ;  /* 0x00000006ff007219 */ /* 0x000fca0000011605 */
[----:B------:R-:W1:Y:S01]  /*0c60*/  LDC R14, c[0x0][0x648] ;  /* 0x00019200ff0e7b82 */ /* 0x000e620000000800 */
[-CC-:B--2---:R-:W-:Y:S02]  /*0c70*/  SHF.R.U64 R27, R13, R11.reuse, R0.reuse ;  /* 0x0000000b0d1b7219 */ /* 0x184fe40000001200 */
[----:B------:R-:W-:-:S05]  /*0c80*/  SHF.R.U32.HI R5, RZ, R11, R0 ;  /* 0x0000000bff057219 */ /* 0x000fca0000011600 */
[----:B------:R-:W2:Y:S01]  /*0c90*/  LDC R20, c[0x0][0x638] ;  /* 0x00018e00ff147b82 */ /* 0x000ea20000000800 */
[-C--:B---3--:R-:W-:Y:S02]  /*0ca0*/  SHF.L.U32 R0, R9, R12.reuse, RZ ;  /* 0x0000000c09007219 */ /* 0x088fe400000006ff */
[-CC-:B------:R-:W-:Y:S02]  /*0cb0*/  SHF.R.U64 R26, R27, R12.reuse, R5.reuse ;  /* 0x0000000c1b1a7219 */ /* 0x180fe40000001205 */
[----:B------:R-:W-:Y:S02]  /*0cc0*/  SHF.R.U32.HI R5, RZ, R12, R5 ;  /* 0x0000000cff057219 */ /* 0x000fe40000011605 */
[----:B------:R-:W-:Y:S01]  /*0cd0*/  LOP3.LUT R10, RZ, R0, RZ, 0x33, !PT ;  /* 0x00000000ff0a7212 */ /* 0x000fe200078e33ff */
[----:B------:R-:W3:Y:S01]  /*0ce0*/  LDC R23, c[0x0][0x610] ;  /* 0x00018400ff177b82 */ /* 0x000ee20000000800 */
[----:B------:R-:W-:Y:S01]  /*0cf0*/  MOV R4, R26 ;  /* 0x0000001a00047202 */ /* 0x000fe20000000f00 */
[----:B------:R-:W-:Y:S06]  /*0d00*/  @!P0 BRA `(.L_x_10) ;  /* 0x0000000000288947 */ /* 0x000fec0003800000 */
[----:B------:R-:W4:Y:S02]  /*0d10*/  LDC R9, c[0x0][0x64c] ;  /* 0x00019300ff097b82 */ /* 0x000f240000000800 */
[----:B----4-:R-:W-:-:S05]  /*0d20*/  IADD3 R9, P0, R26, R9, RZ ;  /* 0x000000091a097210 */ /* 0x010fca0007f1e0ff */
[----:B------:R-:W-:-:S04]  /*0d30*/  IMAD.X R11, RZ, RZ, R5, P0 ;  /* 0x000000ffff0b7224 */ /* 0x000fc800000e0605 */
[----:B------:R-:W-:-:S04]  /*0d40*/  IMAD.WIDE.U32 R4, R11, R24, RZ ;  /* 0x000000180b047225 */ /* 0x000fc800078e00ff */
[----:B------:R-:W-:-:S04]  /*0d50*/  IMAD.WIDE.U32 R6, P0, R9, R25, R4 ;  /* 0x0000001909067225 */ /* 0x000fc80007800004 */
[----:B------:R-:W-:Y:S01]  /*0d60*/  IMAD.WIDE.U32 R4, R9, R24, RZ ;  /* 0x0000001809047225 */ /* 0x000fe200078e00ff */
[----:B------:R-:W-:-:S03]  /*0d70*/  MOV R8, R7 ;  /* 0x0000000700087202 */ /* 0x000fc60000000f00 */
[----:B------:R-:W-:Y:S01]  /*0d80*/  IMAD.X R9, RZ, RZ, RZ, P0 ;  /* 0x000000ffff097224 */ /* 0x000fe200000e06ff */
[----:B------:R-:W-:-:S05]  /*0d90*/  IADD3 RZ, P0, R5, R6, RZ ;  /* 0x0000000605ff7210 */ /* 0x000fca0007f1e0ff */
[----:B------:R-:W-:-:S08]  /*0da0*/  IMAD.WIDE.U32.X R4, R11, R25, R8, P0 ;  /* 0x000000190b047225 */ /* 0x000fd000000e0408 */
.L_x_10:
[----:B-1----:R-:W-:Y:S01]  /*0db0*/  SHF.R.U64 R4, R4, R14, R5 ;  /* 0x0000000e04047219 */ /* 0x002fe20000001205 */
[----:B0-----:R-:W-:Y:S01]  /*0dc0*/  VIADD R6, R15, 0xffffffff ;  /* 0xffffffff0f067836 */ /* 0x001fe20000000000 */
[----:B------:R-:W-:Y:S02]  /*0dd0*/  SHF.L.U32 R0, R21, R12, RZ ;  /* 0x0000000c15007219 */ /* 0x000fe400000006ff */
[----:B------:R-:W-:Y:S01]  /*0de0*/  LOP3.LUT R5, R27, R10, RZ, 0xc0, !PT ;  /* 0x0000000a1b057212 */ /* 0x000fe200078ec0ff */
[----:B------:R-:W-:Y:S01]  /*0df0*/  IMAD.MOV R7, RZ, RZ, -R4 ;  /* 0x000000ffff077224 */ /* 0x000fe200078e0a04 */
[----:B------:R-:W-:Y:S02]  /*0e00*/  SEL R3, R3, R30, !P1 ;  /* 0x0000001e03037207 */ /* 0x000fe40004800000 */
[----:B------:R-:W-:Y:S01]  /*0e10*/  LOP3.LUT R6, R13, R6, RZ, 0xc0, !PT ;  /* 0x000000060d067212 */ /* 0x000fe200078ec0ff */
[----:B------:R-:W-:Y:S01]  /*0e20*/  IMAD R4, R0, R4, R5 ;  /* 0x0000000400047224 */ /* 0x000fe200078e0205 */
[----:B------:R-:W-:Y:S01]  /*0e30*/  MOV R5, 0x1 ;  /* 0x0000000100057802 */ /* 0x000fe20000000f00 */
[----:B--2---:R-:W-:-:S02]  /*0e40*/  IMAD R0, R7, R20, R26 ;  /* 0x0000001407007224 */ /* 0x004fc400078e021a */
[----:B---3--:R-:W-:Y:S02]  /*0e50*/  IMAD R3, R4, R23, R3 ;  /* 0x0000001704037224 */ /* 0x008fe400078e0203 */
[----:B------:R-:W-:Y:S01]  /*0e60*/  IMAD R4, R0, R15, R6 ;  /* 0x0000000f00047224 */ /* 0x000fe200078e0206 */
[----:B------:R-:W-:Y:S01]  /*0e70*/  PRMT R0, R5, 0x7610, R0 ;  /* 0x0000761005007816 */ /* 0x000fe20000000000 */
[----:B------:R-:W-:-:S03]  /*0e80*/  IMAD.MOV.U32 R23, RZ, RZ, R28 ;  /* 0x000000ffff177224 */ /* 0x000fc600078e001c */
[----:B------:R-:W-:Y:S02]  /*0e90*/  SEL R154, R4, R3, !P1 ;  /* 0x00000003049a7207 */ /* 0x000fe40004800000 */
[----:B------:R-:W-:-:S07]  /*0ea0*/  SEL R153, R3, R4, !P1 ;  /* 0x0000000403997207 */ /* 0x000fce0004800000 */
.L_x_8:
[----:B------:R-:W-:-:S08]  /*0eb0*/  NOP ;  /* 0x0000000000007918 */ /* 0x000fd00000000000 */
[----:B------:R-:W0:Y:S02]  /*0ec0*/  USETMAXREG.TRY_ALLOC.CTAPOOL UP0, 0xe8 ;  /* 0x000000e8000079c8 */ /* 0x000e240008000600 */
[----:B0-----:R-:W-:-:S13]  /*0ed0*/  PLOP3.LUT P0, PT, PT, PT, UP0, 0x80, 0x0 ;  /* 0x000000000000781c */ /* 0x001fda0003f0f008 */
[----:B------:R-:W-:Y:S05]  /*0ee0*/  @!P0 BRA `(.L_x_8) ;  /* 0xfffffffc00f08947 */ /* 0x000fea000383ffff */
[----:B------:R-:W-:Y:S01]  /*0ef0*/  ULDC.64 UR4, c[0x0][0x598] ;  /* 0x0001660000047ab9 */ /* 0x000fe20000000a00 */
[----:B------:R-:W-:Y:S01]  /*0f00*/  ULDC.64 UR36, c[0x0][0x208] ;  /* 0x0000820000247ab9 */ /* 0x000fe20000000a00 */
[----:B------:R-:W-:-:S04]  /*0f10*/  ISETP.NE.U32.AND P0, PT, RZ, UR4, PT ;  /* 0x00000004ff007c0c */ /* 0x000fc8000bf05070 */
[----:B------:R-:W-:-:S13]  /*0f20*/  ISETP.NE.AND.EX P0, PT, RZ, UR5, PT, P0 ;  /* 0x00000005ff007c0c */ /* 0x000fda000bf05300 */
[----:B------:R-:W-:Y:S05]  /*0f30*/  @!P0 BRA `(.L_x_11) ;  /* 0x00000000001c8947 */ /* 0x000fea0003800000 */
[----:B------:R-:W0:Y:S02]  /*0f40*/  LDC.64 R4, c[0x0][0x598] ;  /* 0x00016600ff047b82 */ /* 0x000e240000000a00 */
[----:B0-----:R-:W2:Y:S02]  /*0f50*/  LDG.E.64 R4, desc[UR36][R4.64] ;  /* 0x0000002404047981 */ /* 0x001ea4000c1e1b00 */
[----:B--2---:R-:W-:-:S04]  /*0f60*/  ISETP.NE.U32.AND P0, PT, R4, RZ, PT ;  /* 0x000000ff0400720c */ /* 0x004fc80003f05070 */
[----:B------:R-:W-:-:S13]  /*0f70*/  ISETP.NE.AND.EX P0, PT, R5, RZ, PT, P0 ;  /* 0x000000ff0500720c */ /* 0x000fda0003f05300 */
[----:B------:R-:W-:Y:S05]  /*0f80*/  @!P0 BRA `(.L_x_11) ;  /* 0x0000000000088947 */ /* 0x000fea0003800000 */
[----:B------:R0:W5:Y:S01]  /*0f90*/  LD.E R155, desc[UR36][R4.64] ;  /* 0x00000024049b7980 */ /* 0x000162000c101900 */
[----:B------:R-:W-:Y:S05]  /*0fa0*/  BRA `(.L_x_12) ;  /* 0x0000000000247947 */ /* 0x000fea0003800000 */
.L_x_11:
[----:B------:R-:W-:Y:S02]  /*0fb0*/  ULDC.64 UR4, c[0x0][0x588] ;  /* 0x0001620000047ab9 */ /* 0x000fe40000000a00 */
[----:B------:R-:W-:-:S04]  /*0fc0*/  ISETP.NE.U32.AND P0, PT, RZ, UR4, PT ;  /* 0x00000004ff007c0c */ /* 0x000fc8000bf05070 */
[----:B------:R-:W-:-:S13]  /*0fd0*/  ISETP.NE.AND.EX P0, PT, RZ, UR5, PT, P0 ;  /* 0x00000005ff007c0c */ /* 0x000fda000bf05300 */
[----:B------:R-:W-:Y:S05]  /*0fe0*/  @!P0 BRA `(.L_x_13) ;  /* 0x00000000000c8947 */ /* 0x000fea0003800000 */
[----:B------:R-:W0:Y:S02]  /*0ff0*/  LDC.64 R4, c[0x0][0x588] ;  /* 0x00016200ff047b82 */ /* 0x000e240000000a00 */
[----:B0-----:R1:W5:Y:S01]  /*1000*/  LDG.E R155, desc[UR36][R4.64] ;  /* 0x00000024049b7981 */ /* 0x001362000c1e1900 */
[----:B------:R-:W-:Y:S05]  /*1010*/  BRA `(.L_x_12) ;  /* 0x0000000000087947 */ /* 0x000fea0003800000 */
.L_x_13:
[----:B------:R-:W-:Y:S02]  /*1020*/  ULDC UR4, c[0x0][0x580] ;  /* 0x0001600000047ab9 */ /* 0x000fe40000000800 */
[----:B------:R-:W-:-:S07]  /*1030*/  IMAD.U32 R155, RZ, RZ, UR4 ;  /* 0x00000004ff9b7e24 */ /* 0x000fce000f8e00ff */
.L_x_12:
[----:B------:R-:W-:Y:S02]  /*1040*/  ULDC.64 UR4, c[0x0][0x5a0] ;  /* 0x0001680000047ab9 */ /* 0x000fe40000000a00 */
[----:B------:R-:W-:-:S04]  /*1050*/  ISETP.NE.U32.AND P0, PT, RZ, UR4, PT ;  /* 0x00000004ff007c0c */ /* 0x000fc8000bf05070 */
[----:B------:R-:W-:-:S13]  /*1060*/  ISETP.NE.AND.EX P0, PT, RZ, UR5, PT, P0 ;  /* 0x00000005ff007c0c */ /* 0x000fda000bf05300 */
[----:B------:R-:W-:Y:S05]  /*1070*/  @!P0 BRA `(.L_x_14) ;  /* 0x00000000001c8947 */ /* 0x000fea0003800000 */
[----:B01----:R-:W0:Y:S02]  /*1080*/  LDC.64 R4, c[0x0][0x5a0] ;  /* 0x00016800ff047b82 */ /* 0x003e240000000a00 */
[----:B0-----:R-:W2:Y:S02]  /*1090*/  LDG.E.64 R4, desc[UR36][R4.64] ;  /* 0x0000002404047981 */ /* 0x001ea4000c1e1b00 */
[----:B--2---:R-:W-:-:S04]  /*10a0*/  ISETP.NE.U32.AND P0, PT, R4, RZ, PT ;  /* 0x000000ff0400720c */ /* 0x004fc80003f05070 */
[----:B------:R-:W-:-:S13]  /*10b0*/  ISETP.NE.AND.EX P0, PT, R5, RZ, PT, P0 ;  /* 0x000000ff0500720c */ /* 0x000fda0003f05300 */
[----:B------:R-:W-:Y:S05]  /*10c0*/  @!P0 BRA `(.L_x_14) ;  /* 0x0000000000088947 */ /* 0x000fea0003800000 */
[----:B------:R0:W5:Y:S01]  /*10d0*/  LD.E R156, desc[UR36][R4.64] ;  /* 0x00000024049c7980 */ /* 0x000162000c101900 */
[----:B------:R-:W-:Y:S05]  /*10e0*/  BRA `(.L_x_15) ;  /* 0x0000000000247947 */ /* 0x000fea0003800000 */
.L_x_14:
[----:B------:R-:W-:Y:S02]  /*10f0*/  ULDC.64 UR4, c[0x0][0x590] ;  /* 0x0001640000047ab9 */ /* 0x000fe40000000a00 */
[----:B------:R-:W-:-:S04]  /*1100*/  ISETP.NE.U32.AND P0, PT, RZ, UR4, PT ;  /* 0x00000004ff007c0c */ /* 0x000fc8000bf05070 */
[----:B------:R-:W-:-:S13]  /*1110*/  ISETP.NE.AND.EX P0, PT, RZ, UR5, PT, P0 ;  /* 0x00000005ff007c0c */ /* 0x000fda000bf05300 */
[----:B------:R-:W-:Y:S05]  /*1120*/  @!P0 BRA `(.L_x_16) ;  /* 0x00000000000c8947 */ /* 0x000fea0003800000 */
[----:B------:R-:W2:Y:S02]  /*1130*/  LDC.64 R156, c[0x0][0x590] ;  /* 0x00016400ff9c7b82 */ /* 0x000ea40000000a00 */
[----:B--2---:R2:W5:Y:S01]  /*1140*/  LDG.E R156, desc[UR36][R156.64] ;  /* 0x000000249c9c7981 */ /* 0x004562000c1e1900 */
[----:B------:R-:W-:Y:S05]  /*1150*/  BRA `(.L_x_15) ;  /* 0x0000000000087947 */ /* 0x000fea0003800000 */
.L_x_16:
[----:B------:R-:W-:Y:S02]  /*1160*/  ULDC UR4, c[0x0][0x584] ;  /* 0x0001610000047ab9 */ /* 0x000fe40000000800 */
[----:B------:R-:W-:-:S07]  /*1170*/  MOV R156, UR4 ;  /* 0x00000004009c7c02 */ /* 0x000fce0008000f00 */
.L_x_15:
[----:B------:R-:W-:-:S13]  /*1180*/  LOP3.LUT P0, RZ, R0, 0xff, RZ, 0xc0, !PT ;  /* 0x000000ff00ff7812 */ /* 0x000fda000780c0ff */
[----:B------:R-:W-:Y:S05]  /*1190*/  @!P0 EXIT ;  /* 0x000000000000894d */ /* 0x000fea0003800000 */
[----:B------:R-:W-:Y:S01]  /*11a0*/  ULDC UR4, c[0x0][0x28c] ;  /* 0x0000a30000047ab9 */ /* 0x000fe20000000800 */
[----:B------:R-:W-:Y:S01]  /*11b0*/  LOP3.LUT R168, R19, 0x1, RZ, 0xfc, !PT ;  /* 0x0000000113a87812 */ /* 0x000fe200078efcff */
[----:B------:R-:W-:Y:S01]  /*11c0*/  UIADD3 UR4, UR4, 0x1f, URZ ;  /* 0x0000001f04047890 */ /* 0x000fe2000fffe03f */
[----:B------:R-:W-:Y:S01]  /*11d0*/  UMOV UR38, URZ ;  /* 0x0000003f00267c82 */ /* 0x000fe20008000000 */
[----:B------:R-:W-:Y:S02]  /*11e0*/  UMOV UR39, URZ ;  /* 0x0000003f00277c82 */ /* 0x000fe40008000000 */
[----:B------:R-:W-:-:S04]  /*11f0*/  USHF.R.S32.HI UR5, URZ, 0x1f, UR4 ;  /* 0x0000001f3f057899 */ /* 0x000fc80008011404 */
[----:B------:R-:W-:-:S04]  /*1200*/  ULEA.HI UR5, UR5, UR4, URZ, 0x5 ;  /* 0x0000000405057291 */ /* 0x000fc8000f8f283f */
[----:B------:R-:W-:-:S12]  /*1210*/  USHF.R.S32.HI UR40, URZ, 0x5, UR5 ;  /* 0x000000053f287899 */ /* 0x000fd80008011405 */
.L_x_288:
[----:B------:R-:W-:Y:S01]  /*1220*/  LOP3.LUT R0, R18, 0x80, RZ, 0xc0, !PT ;  /* 0x0000008012007812 */ /* 0x000fe200078ec0ff */
[----:B---3--:R-:W3:Y:S01]  /*1230*/  S2UR UR7, SR_CgaCtaId ;  /* 0x00000000000779c3 */ /* 0x008ee20000008800 */
[----:B------:R-:W-:Y:S02]  /*1240*/  UMOV UR6, 0x400 ;  /* 0x0000040000067882 */ /* 0x000fe40000000000 */
[----:B------:R-:W-:-:S06]  /*1250*/  SHF.R.U32.HI R0, RZ, 0x7, R0 ;  /* 0x00000007ff007819 */ /* 0x000fcc0000011600 */
[----:B----4-:R-:W4:Y:S01]  /*1260*/  SHFL.IDX PT, R0, R0, RZ, 0x1f ;  /* 0x00001fff00007589 */ /* 0x010f2200000e0000 */
[----:B---3--:R-:W-:Y:S01]  /*1270*/  ULEA UR6, UR7, UR6, 0x18 ;  /* 0x0000000607067291 */ /* 0x008fe2000f8ec03f */
[----:B----4-:R-:W-:-:S13]  /*1280*/  R2UR UR4, R0 ;  /* 0x00000000000472ca */ /* 0x010fda00000e0000 */
[----:B------:R-:W-:-:S04]  /*1290*/  ULEA.HI UR5, UR4, UR4, URZ, 0x1 ;  /* 0x0000000404057291 */ /* 0x000fc8000f8f083f */
[----:B------:R-:W-:-:S04]  /*12a0*/  ULOP3.LUT UR5, UR5, 0x7fffe, URZ, 0xc0, !UPT ;  /* 0x0007fffe05057892 */ /* 0x000fc8000f8ec03f */
[----:B------:R-:W-:-:S03]  /*12b0*/  UIADD3 UR5, UR4, -UR5, URZ ;  /* 0x8000000504057290 */ /* 0x000fc6000fffe03f */
[----:B------:R-:W-:Y:S01]  /*12c0*/  ULDC UR4, c[0x0][0x28c] ;  /* 0x0000a30000047ab9 */ /* 0x000fe20000000800 */
[----:B------:R-:W-:Y:S01]  /*12d0*/  ULEA UR5, UR5, UR6, 0xd ;  /* 0x0000000605057291 */ /* 0x000fe2000f8e683f */
[----:B------:R-:W-:-:S03]  /*12e0*/  ISETP.LT.AND P0, PT, RZ, UR4, PT ;  /* 0x00000004ff007c0c */ /* 0x000fc6000bf01270 */
[----:B------:R-:W-:-:S04]  /*12f0*/  UIADD3 UR5, UR5, 0x100, URZ ;  /* 0x0000010005057890 */ /* 0x000fc8000fffe03f */
[----:B------:R-:W-:-:S04]  /*1300*/  USHF.R.U32.HI UR5, URZ, 0x4, UR5 ;  /* 0x000000043f057899 */ /* 0x000fc80008011605 */
[----:B------:R-:W-:Y:S02]  /*1310*/  ULOP3.LUT UR41, UR5, 0x3fff, URZ, 0xc0, !UPT ;  /* 0x00003fff05297892 */ /* 0x000fe4000f8ec03f */
[----:B-12---:R-:W-:Y:S10]  /*1320*/  @P0 BRA `(.L_x_17) ;  /* 0x0000000000400947 */ /* 0x006ff40003800000 */
[----:B------:R-:W-:Y:S01]  /*1330*/  MOV R0, 0x0 ;  /* 0x0000000000007802 */ /* 0x000fe20000000f00 */
[----:B------:R-:W-:Y:S01]  /*1340*/  ULDC.64 UR4, c[0x4][0x68] ;  /* 0x01001a0000047ab9 */ /* 0x000fe20000000a00 */
[----:B------:R-:W-:Y:S01]  /*1350*/  ULDC.64 UR6, c[0x4][0x8] ;  /* 0x0100020000067ab9 */ /* 0x000fe20000000a00 */
[----:B01----:R-:W-:Y:S01]  /*1360*/  IMAD.U32 R4, RZ, RZ, UR4 ;  /* 0x00000004ff047e24 */ /* 0x003fe2000f8e00ff */
[----:B------:R0:W1:Y:S01]  /*1370*/  LDC.64 R14, c[0x4][R0] ;  /* 0x01000000000e7b82 */ /* 0x0000620000000a00 */
[----:B------:R-:W-:Y:S01]  /*1380*/  IMAD.U32 R5, RZ, RZ, UR5 ;  /* 0x00000005ff057e24 */ /* 0x000fe2000f8e00ff */
[----:B------:R-:W-:Y:S01]  /*1390*/  ULDC.64 UR4, c[0x4][0x70] ;  /* 0x01001c0000047ab9 */ /* 0x000fe20000000a00 */
[----:B------:R-:W-:Y:S01]  /*13a0*/  IMAD.U32 R10, RZ, RZ, UR6 ;  /* 0x00000006ff0a7e24 */ /* 0x000fe2000f8e00ff */
[----:B------:R-:W-:Y:S01]  /*13b0*/  MOV R6, UR4 ;  /* 0x0000000400067c02 */ /* 0x000fe20008000f00 */
[----:B------:R-:W-:Y:S01]  /*13c0*/  IMAD.U32 R7, RZ, RZ, UR5 ;  /* 0x00000005ff077e24 */ /* 0x000fe2000f8e00ff */
[----:B------:R-:W-:Y:S01]  /*13d0*/  MOV R11, UR7 ;  /* 0x00000007000b7c02 */ /* 0x000fe20008000f00 */
[----:B------:R-:W-:Y:S01]  /*13e0*/  IMAD.MOV.U32 R8, RZ, RZ, 0x1e1 ;  /* 0x000001e1ff087424 */ /* 0x000fe200078e00ff */
[----:B------:R-:W-:Y:S01]  /*13f0*/  MOV R13, RZ ;  /* 0x000000ff000d7202 */ /* 0x000fe20000000f00 */
[----:B0-----:R-:W-:-:S07]  /*1400*/  IMAD.MOV.U32 R12, RZ, RZ, 0x1 ;  /* 0x00000001ff0c7424 */ /* 0x001fce00078e00ff */
[----:B------:R-:W-:-:S07]  /*1410*/  LEPC R20, `(.L_x_17) ;  /* 0x000000001014794e */ /* 0x000fce0000000000 */
[----:B-12--5:R-:W-:Y:S05]  /*1420*/  CALL.ABS.NOINC R14 ;  /* 0x000000000e007343 */ /* 0x026fea0003c00000 */
.L_x_17:
[----:B------:R-:W-:-:S13]  /*1430*/  ISETP.NE.AND P0, PT, R168, 0x3, PT ;  /* 0x00000003a800780c */ /* 0x000fda0003f05270 */
[----:B------:R-:W-:Y:S05]  /*1440*/  @!P0 BRA `(.L_x_18) ;  /* 0x0000000000048947 */ /* 0x000fea0003800000 */
[----:B------:R-:W-:Y:S01]  /*1450*/  BPT.TRAP 0x1 ;  /* 0x000000040000795c */ /* 0x000fe20000300000 */
.L_x_18:
[----:B------:R-:W3:Y:S01]  /*1460*/  S2UR UR5, SR_CgaCtaId ;  /* 0x00000000000579c3 */ /* 0x000ee20000008800 */
[----:B------:R-:W-:Y:S01]  /*1470*/  UMOV UR4, 0x400 ;  /* 0x0000040000047882 */ /* 0x000fe20000000000 */
[----:B------:R-:W-:Y:S02]  /*1480*/  IMAD.U32 R0, RZ, RZ, UR38 ;  /* 0x00000026ff007e24 */ /* 0x000fe4000f8e00ff */
[----:B------:R-:W-:-:S03]  /*1490*/  IMAD.U32 R3, RZ, RZ, UR39 ;  /* 0x00000027ff037e24 */ /* 0x000fc6000f8e00ff */
[----:B------:R-:W-:Y:S01]  /*14a0*/  SHF.L.U32 R0, R0, 0x1f, RZ ;  /* 0x0000001f00007819 */ /* 0x000fe200000006ff */
[----:B---3--:R-:W-:-:S06]  /*14b0*/  ULEA UR4, UR5, UR4, 0x18 ;  /* 0x0000000405047291 */ /* 0x008fcc000f8ec03f */
[----:B------:R-:W-:-:S05]  /*14c0*/  MOV R6, UR4 ;  /* 0x0000000400067c02 */ /* 0x000fca0008000f00 */
[----:B------:R-:W-:-:S04]  /*14d0*/  IMAD R3, R3, 0x8, R6 ;  /* 0x0000000803037824 */ /* 0x000fc800078e0206 */
[----:B------:R3:W4:Y:S01]  /*14e0*/  SYNCS.PHASECHK.TRANS64.TRYWAIT P1, [R3+URZ], R0 ;  /* 0x00000000030075a7 */ /* 0x000722000802017f */
[----:B------:R-:W-:Y:S05]  /*14f0*/  @!P0 BRA `(.L_x_19) ;  /* 0x0000000000048947 */ /* 0x000fea0003800000 */
[----:B------:R-:W-:Y:S01]  /*1500*/  BPT.TRAP 0x1 ;  /* 0x000000040000795c */ /* 0x000fe20000300000 */
.L_x_19:
[----:B----4-:R-:W-:Y:S05]  /*1510*/  @P1 BRA `(.L_x_20) ;  /* 0x0000000000081947 */ /* 0x010fea0003800000 */
[----:B------:R-:W4:Y:S02]  /*1520*/  SYNCS.PHASECHK.TRANS64.TRYWAIT P1, [R3+URZ], R0 ;  /* 0x00000000030075a7 */ /* 0x000f24000802017f */
[----:B----4-:R-:W-:Y:S05]  /*1530*/  @!P1 BRA `(.L_x_21) ;  /* 0x00000090005c9947 */ /* 0x010fea0003800000 */
.L_x_20:
[----:B------:R-:W-:-:S04]  /*1540*/  UISETP.LT.AND UP0, UPT, UR40, 0x1, UPT ;  /* 0x000000012800788c */ /* 0x000fc8000bf01270 */
[----:B------:R-:W-:-:S06]  /*1550*/  USEL UR4, UR40, 0x1, UP0 ;  /* 0x0000000128047887 */ /* 0x000fcc0008000000 */
[----:B---34-:R-:W-:Y:S01]  /*1560*/  IMAD.U32 R0, RZ, RZ, UR4 ;  /* 0x00000004ff007e24 */ /* 0x018fe2000f8e00ff */
[----:B------:R-:W-:Y:S05]  /*1570*/  WARPSYNC.ALL ;  /* 0x0000000000007948 */ /* 0x000fea0003800000 */
[----:B------:R-:W-:-:S04]  /*1580*/  IADD3 R0, -R0, UR40, RZ ;  /* 0x0000002800007c10 */ /* 0x000fc8000fffe1ff */
[----:B------:R-:W-:Y:S02]  /*1590*/  ISETP.GE.AND P1, PT, R0, 0x1, PT ;  /* 0x000000010000780c */ /* 0x000fe40003f26270 */
[----:B------:R-:W-:Y:S01]  /*15a0*/  R2UR UR4, R6 ;  /* 0x00000000060472ca */ /* 0x000fe200000e0000 */
[----:B------:R-:W-:Y:S01]  /*15b0*/  WARPGROUP.ARRIVE ;  /* 0x00000000000079c5 */ /* 0x000fe20000000000 */
[----:B------:R-:W-:Y:S01]  /*15c0*/  UMOV UR9, 0x40000040 ;  /* 0x4000004000097882 */ /* 0x000fe20000000000 */
[----:B------:R-:W-:-:S10]  /*15d0*/  UMOV UR11, 0x40000040 ;  /* 0x40000040000b7882 */ /* 0x000fd40000000000 */
[----:B------:R-:W-:-:S04]  /*15e0*/  UIADD3 UR4, UR4, 0x20100, URZ ;  /* 0x0002010004047890 */ /* 0x000fc8000fffe03f */
[----:B------:R-:W-:-:S04]  /*15f0*/  USHF.R.U32.HI UR4, URZ, 0x4, UR4 ;  /* 0x000000043f047899 */ /* 0x000fc80008011604 */
[----:B------:R-:W-:Y:S02]  /*1600*/  ULOP3.LUT UR5, UR4, 0x3fff, URZ, 0xc0, !UPT ;  /* 0x00003fff04057892 */ /* 0x000fe4000f8ec03f */
[----:B------:R-:W-:Y:S02]  /*1610*/  ULOP3.LUT UR4, UR41, 0x10000, URZ, 0xfc, !UPT ;  /* 0x0001000029047892 */ /* 0x000fe4000f8efc3f */
[----:B------:R-:W-:Y:S02]  /*1620*/  ULOP3.LUT UR5, UR5, 0x10000, URZ, 0xfc, !UPT ;  /* 0x0001000005057892 */ /* 0x000fe4000f8efc3f */
[----:B------:R-:W-:Y:S02]  /*1630*/  ULEA UR6, UR39, UR4, 0xb ;  /* 0x0000000427067291 */ /* 0x000fe4000f8e583f */
[----:B------:R-:W-:-:S05]  /*1640*/  ULEA UR7, UR39, UR5, 0xa ;  /* 0x0000000527077291 */ /* 0x000fca000f8e503f */
[----:B------:R-:W-:Y:S02]  /*1650*/  UMOV UR8, UR6 ;  /* 0x0000000600087c82 */ /* 0x000fe40008000000 */
[----:B------:R-:W-:Y:S02]  /*1660*/  UMOV UR10, UR7 ;  /* 0x00000007000a7c82 */ /* 0x000fe40008000000 */
[----:B------:R-:W-:Y:S01]  /*1670*/  HGMMA.64x128x8.F32.TF32 R88, gdesc[UR8], RZ, !UPT, gsb0 ;  /* 0x05e00000085879f0 */ /* 0x000fe2000c0028ff */
[----:B------:R-:W-:Y:S01]  /*1680*/  UIADD3 UR8, UR6, 0x400, URZ ;  /* 0x0000040006087890 */ /* 0x000fe2000fffe03f */
[----:B------:R-:W-:Y:S01]  /*1690*/  UMOV UR9, 0x40000040 ;  /* 0x4000004000097882 */ /* 0x000fe20000000000 */
[----:B------:R-:W-:Y:S02]  /*16a0*/  WARPGROUP.DEPBAR.LE gsb0, 0x0 ;  /* 0x00008000000079c5 */ /* 0x000fe40000010000 */
[----:B------:R-:W-:-:S07]  /*16b0*/  WARPGROUP.ARRIVE ;  /* 0x00000000000079c5 */ /* 0x000fce0000000000 */
[----:B------:R-:W-:Y:S01]  /*16c0*/  HGMMA.64x128x8.F32.TF32 R24, gdesc[UR8], RZ, !UPT, gsb0 ;  /* 0x05e00000081879f0 */ /* 0x000fe2000c0028ff */
[----:B------:R-:W-:Y:S02]  /*16d0*/  UIADD3 UR8, UR6, 0x2, URZ ;  /* 0x0000000206087890 */ /* 0x000fe4000fffe03f */
[----:B------:R-:W-:Y:S01]  /*16e0*/  UIADD3 UR10, UR7, 0x2, URZ ;  /* 0x00000002070a7890 */ /* 0x000fe2000fffe03f */
[----:B------:R-:W-:Y:S01]  /*16f0*/  UMOV UR9, 0x40000040 ;  /* 0x4000004000097882 */ /* 0x000fe20000000000 */
[----:B------:R-:W-:Y:S01]  /*1700*/  UMOV UR11, 0x40000040 ;  /* 0x40000040000b7882 */ /* 0x000fe20000000000 */
[----:B------:R-:W-:Y:S02]  /*1710*/  WARPGROUP.DEPBAR.LE gsb0, 0x0 ;  /* 0x00008000000079c5 */ /* 0x000fe40000010000 */
[----:B------:R-:W-:-:S06]  /*1720*/  WARPGROUP.ARRIVE ;  /* 0x00000000000079c5 */ /* 0x000fcc0000000000 */
[----:B------:R-:W-:Y:S01]  /*1730*/  HGMMA.64x128x8.F32.TF32 R88, gdesc[UR8], R88, gsb0 ;  /* 0x05e00000085879f0 */ /* 0x000fe20008002858 */
[----:B------:R-:W-:Y:S01]  /*1740*/  UIADD3 UR8, UR6, 0x402, URZ ;  /* 0x0000040206087890 */ /* 0x000fe2000fffe03f */
[----:B------:R-:W-:Y:S01]  /*1750*/  UMOV UR9, 0x40000040 ;  /* 0x4000004000097882 */ /* 0x000fe20000000000 */
[----:B------:R-:W-:Y:S02]  /*1760*/  WARPGROUP.DEPBAR.LE gsb0, 0x0 ;  /* 0x00008000000079c5 */ /* 0x000fe40000010000 */
[----:B------:R-:W-:-:S07]  /*1770*/  WARPGROUP.ARRIVE ;  /* 0x00000000000079c5 */ /* 0x000fce0000000000 */
[----:B------:R-:W-:Y:S01]  /*1780*/  HGMMA.64x128x8.F32.TF32 R24, gdesc[UR8], R24, gsb0 ;  /* 0x05e00000081879f0 */ /* 0x000fe20008002818 */
        /* <DEDUP_REMOVED lines=23> */
[----:B------:R-:W-:Y:S03]  /*1900*/  HGMMA.64x128x8.F32.TF32 R24, gdesc[UR8], R24, gsb0 ;  /* 0x05e00000081879f0 */ /* 0x000fe60008002818 */
[----:B------:R-:W-:Y:S02]  /*1910*/  WARPGROUP.DEPBAR.LE gsb0, 0x0 ;  /* 0x00008000000079c5 */ /* 0x000fe40000010000 */
[----:B------:R-:W-:Y:S05]  /*1920*/  @!P1 BRA `(.L_x_22) ;  /* 0x0000000400749947 */ /* 0x000fea0003800000 */
[----:B------:R-:W-:Y:S02]  /*1930*/  UIADD3 UR6, UR39, 0x1, URZ ;  /* 0x0000000127067890 */ /* 0x000fe4000fffe03f */
[----:B------:R-:W-:Y:S02]  /*1940*/  MOV R3, UR39 ;  /* 0x0000002700037c02 */ /* 0x000fe40008000f00 */
[----:B------:R-:W-:-:S04]  /*1950*/  UISETP.NE.AND UP0, UPT, UR6, 0x4, UPT ;  /* 0x000000040600788c */ /* 0x000fc8000bf05270 */
[----:B------:R-:W-:Y:S02]  /*1960*/  USEL UR7, URZ, 0x1, UP0 ;  /* 0x000000013f077887 */ /* 0x000fe40008000000 */
[----:B------:R-:W-:Y:S02]  /*1970*/  USEL UR6, UR6, URZ, UP0 ;  /* 0x0000003f06067287 */ /* 0x000fe40008000000 */
[----:B------:R-:W-:-:S06]  /*1980*/  ULOP3.LUT UR7, UR38, UR7, URZ, 0x3c, !UPT ;  /* 0x0000000726077292 */ /* 0x000fcc000f8e3c3f */
[----:B------:R-:W-:-:S07]  /*1990*/  IMAD.U32 R7, RZ, RZ, UR7 ;  /* 0x00000007ff077e24 */ /* 0x000fce000f8e00ff */
.L_x_29:
[----:B------:R-:W-:Y:S05]  /*19a0*/  @!P0 BRA `(.L_x_23) ;  /* 0x0000000000048947 */ /* 0x000fea0003800000 */
[----:B------:R-:W-:Y:S01]  /*19b0*/  BPT.TRAP 0x1 ;  /* 0x000000040000795c */ /* 0x000fe20000300000 */
.L_x_23:
[----:B------:R-:W3:Y:S01]  /*19c0*/  S2UR UR8, SR_CgaCtaId ;  /* 0x00000000000879c3 */ /* 0x000ee20000008800 */
[----:B------:R-:W-:Y:S01]  /*19d0*/  UMOV UR7, 0x400 ;  /* 0x0000040000077882 */ /* 0x000fe20000000000 */
[----:B01----:R-:W-:Y:S01]  /*19e0*/  IMAD.U32 R5, RZ, RZ, UR6 ;  /* 0x00000006ff057e24 */ /* 0x003fe2000f8e00ff */
[----:B------:R-:W-:Y:S01]  /*19f0*/  SHF.L.U32 R4, R7, 0x1f, RZ ;  /* 0x0000001f07047819 */ /* 0x000fe200000006ff */
[----:B---3--:R-:W-:-:S06]  /*1a00*/  ULEA UR7, UR8, UR7, 0x18 ;  /* 0x0000000708077291 */ /* 0x008fcc000f8ec03f */
[----:B------:R-:W-:-:S05]  /*1a10*/  MOV R6, UR7 ;  /* 0x0000000700067c02 */ /* 0x000fca0008000f00 */
[----:B------:R-:W-:-:S04]  /*1a20*/  IMAD R5, R5, 0x8, R6 ;  /* 0x0000000805057824 */ /* 0x000fc800078e0206 */
[----:B------:R0:W1:Y:S01]  /*1a30*/  SYNCS.PHASECHK.TRANS64.TRYWAIT P1, [R5+URZ], R4 ;  /* 0x00000004050075a7 */ /* 0x000062000802017f */
[----:B------:R-:W-:Y:S05]  /*1a40*/  @!P0 BRA `(.L_x_24) ;  /* 0x0000000000048947 */ /* 0x000fea0003800000 */
[----:B------:R-:W-:Y:S01]  /*1a50*/  BPT.TRAP 0x1 ;  /* 0x000000040000795c */ /* 0x000fe20000300000 */
.L_x_24:
[----:B-1----:R-:W-:Y:S05]  /*1a60*/  @P1 BRA `(.L_x_25) ;  /* 0x0000000000081947 */ /* 0x002fea0003800000 */
[----:B------:R-:W1:Y:S02]  /*1a70*/  SYNCS.PHASECHK.TRANS64.TRYWAIT P1, [R5+URZ], R4 ;  /* 0x00000004050075a7 */ /* 0x000e64000802017f */
[----:B-1----:R-:W-:Y:S05]  /*1a80*/  @!P1 BRA `(.L_x_26) ;  /* 0x0000008c001c9947 */ /* 0x002fea0003800000 */
.L_x_25:
[----:B------:R-:W-:Y:S01]  /*1a90*/  ULEA UR7, UR6, UR4, 0xb ;  /* 0x0000000406077291 */ /* 0x000fe2000f8e583f */
[----:B------:R-:W-:Y:S01]  /*1aa0*/  WARPGROUP.ARRIVE ;  /* 0x00000000000079c5 */ /* 0x000fe20000000000 */
[----:B------:R-:W-:Y:S01]  /*1ab0*/  ULEA UR12, UR6, UR5, 0xa ;  /* 0x00000005060c7291 */ /* 0x000fe2000f8e503f */
[----:B------:R-:W-:Y:S01]  /*1ac0*/  UMOV UR9, 0x40000040 ;  /* 0x4000004000097882 */ /* 0x000fe20000000000 */
[----:B------:R-:W-:-:S03]  /*1ad0*/  UMOV UR11, 0x40000040 ;  /* 0x40000040000b7882 */ /* 0x000fc60000000000 */
[----:B------:R-:W-:Y:S02]  /*1ae0*/  UMOV UR8, UR7 ;  /* 0x0000000700087c82 */ /* 0x000fe40008000000 */
[----:B------:R-:W-:Y:S02]  /*1af0*/  UMOV UR10, UR12 ;  /* 0x0000000c000a7c82 */ /* 0x000fe40008000000 */
        /* <DEDUP_REMOVED lines=44> */
[----:B------:R-:W-:Y:S01]  /*1dc0*/  BPT.TRAP 0x1 ;  /* 0x000000040000795c */ /* 0x000fe20000300000 */
.L_x_27:
[----:B------:R-:W-:-:S13]  /*1dd0*/  ISETP.NE.AND P1, PT, R22, RZ, PT ;  /* 0x000000ff1600720c */ /* 0x000fda0003f25270 */
[----:B01----:R-:W-:-:S05]  /*1de0*/  @P1 IMAD R4, R3, 0x8, R6 ;  /* 0x0000000803041824 */ /* 0x003fca00078e0206 */
[----:B------:R-:W-:-:S04]  /*1df0*/  @P1 IADD3 R5, R4, 0x20, RZ ;  /* 0x0000002004051810 */ /* 0x000fc80007ffe0ff */
[----:B------:R-:W-:-:S04]  /*1e00*/  @P1 PRMT R5, R152, 0x654, R5 ;  /* 0x0000065498051816 */ /* 0x000fc80000000005 */
[----:B------:R0:W-:Y:S01]  /*1e10*/  @P1 SYNCS.ARRIVE.TRANS64.RED.A1T0 RZ, [R5+URZ], RZ ;  /* 0x000000ff05ff19a7 */ /* 0x0001e2000810043f */
[----:B------:R-:W-:-:S13]  /*1e20*/  ISETP.GT.U32.AND P1, PT, R19, 0x1, PT ;  /* 0x000000011300780c */ /* 0x000fda0003f24070 */
[----:B0-----:R-:W-:Y:S05]  /*1e30*/  @P1 BRA `(.L_x_28) ;  /* 0x0000000000041947 */ /* 0x001fea0003800000 */
[----:B------:R-:W-:Y:S01]  /*1e40*/  BPT.TRAP 0x1 ;  /* 0x000000040000795c */ /* 0x000fe20000300000 */
.L_x_28:
[----:B------:R-:W-:Y:S01]  /*1e50*/  UIADD3 UR6, UR6, 0x1, URZ ;  /* 0x0000000106067890 */ /* 0x000fe2000fffe03f */
[C---:B------:R-:W-:Y:S01]  /*1e60*/  ISETP.GT.AND P2, PT, R0.reuse, 0x1, PT ;  /* 0x000000010000780c */ /* 0x040fe20003f44270 */
[----:B------:R-:W-:Y:S02]  /*1e70*/  VIADD R3, R3, 0x1 ;  /* 0x0000000103037836 */ /* 0x000fe40000000000 */
[----:B------:R-:W-:Y:S01]  /*1e80*/  UISETP.NE.AND UP0, UPT, UR6, 0x4, UPT ;  /* 0x000000040600788c */ /* 0x000fe2000bf05270 */
[----:B------:R-:W-:Y:S02]  /*1e90*/  VIADD R0, R0, 0xffffffff ;  /* 0xffffffff00007836 */ /* 0x000fe40000000000 */
[C---:B------:R-:W-:Y:S01]  /*1ea0*/  ISETP.NE.AND P1, PT, R3.reuse, 0x4, PT ;  /* 0x000000040300780c */ /* 0x040fe20003f25270 */
[----:B------:R-:W-:Y:S02]  /*1eb0*/  USEL UR7, URZ, 0x1, UP0 ;  /* 0x000000013f077887 */ /* 0x000fe40008000000 */
[----:B------:R-:W-:Y:S01]  /*1ec0*/  USEL UR6, UR6, URZ, UP0 ;  /* 0x0000003f06067287 */ /* 0x000fe20008000000 */
[----:B------:R-:W-:-:S03]  /*1ed0*/  SEL R3, R3, RZ, P1 ;  /* 0x000000ff03037207 */ /* 0x000fc60000800000 */
[----:B------:R-:W-:Y:S01]  /*1ee0*/  LOP3.LUT R7, R7, UR7, RZ, 0x3c, !PT ;  /* 0x0000000707077c12 */ /* 0x000fe2000f8e3cff */
[----:B------:R-:W-:Y:S07]  /*1ef0*/  @P2 BRA `(.L_x_29) ;  /* 0xfffffff800a82947 */ /* 0x000fee000383ffff */
.L_x_22:
[----:B------:R-:W3:Y:S02]  /*1f00*/  LDC R0, c[0x0][0x28c] ;  /* 0x0000a300ff007b82 */ /* 0x000ee40000000800 */
[----:B---3--:R-:W-:-:S13]  /*1f10*/  ISETP.GE.AND P1, PT, R0, 0x1, PT ;  /* 0x000000010000780c */ /* 0x008fda0003f26270 */
[----:B------:R-:W-:Y:S05]  /*1f20*/  @!P1 BRA `(.L_x_30) ;  /* 0x0000000000409947 */ /* 0x000fea0003800000 */
[----:B------:R-:W-:Y:S05]  /*1f30*/  @!P0 BRA `(.L_x_31) ;  /* 0x0000000000048947 */ /* 0x000fea0003800000 */
[----:B------:R-:W-:Y:S01]  /*1f40*/  BPT.TRAP 0x1 ;  /* 0x000000040000795c */ /* 0x000fe20000300000 */
.L_x_31:
[----:B------:R-:W-:Y:S01]  /*1f50*/  ISETP.NE.AND P0, PT, R22, RZ, PT ;  /* 0x000000ff1600720c */ /* 0x000fe20003f05270 */
[----:B------:R-:W-:-:S12]  /*1f60*/  UISETP.LT.AND UP1, UPT, UR40, 0x1, UPT ;  /* 0x000000012800788c */ /* 0x000fd8000bf21270 */
[----:B------:R-:W-:-:S05]  /*1f70*/  VOTEU.ANY UP0, P0 ;  /* 0x00000000003f7886 */ /* 0x000fca0000000100 */
[----:B------:R-:W-:-:S04]  /*1f80*/  @UP0 USEL UR4, UR40, 0x1, UP1 ;  /* 0x0000000128040887 */ /* 0x000fc80008800000 */
[----:B------:R-:W-:-:S06]  /*1f90*/  @UP0 UIADD3 UR4, UR39, UR40, -UR4 ;  /* 0x0000002827040290 */ /* 0x000fcc000fffe804 */
[----:B------:R-:W-:-:S05]  /*1fa0*/  MOV R0, UR4 ;  /* 0x0000000400007c02 */ /* 0x000fca0008000f00 */
[----:B------:R-:W-:-:S05]  /*1fb0*/  @P0 IMAD.SHL.U32 R0, R0, 0x8, RZ ;  /* 0x0000000800000824 */ /* 0x000fca00078e00ff */
[----:B------:R-:W-:-:S04]  /*1fc0*/  @P0 LOP3.LUT R0, R0, 0x18, RZ, 0xc0, !PT ;  /* 0x0000001800000812 */ /* 0x000fc800078ec0ff */
[----:B------:R-:W-:-:S04]  /*1fd0*/  @P0 IADD3 R3, R6, 0x20, R0 ;  /* 0x0000002006030810 */ /* 0x000fc80007ffe000 */
[----:B------:R-:W-:-:S04]  /*1fe0*/  @P0 PRMT R3, R152, 0x654, R3 ;  /* 0x0000065498030816 */ /* 0x000fc80000000003 */
[----:B------:R3:W-:Y:S01]  /*1ff0*/  @P0 SYNCS.ARRIVE.TRANS64.RED.A1T0 RZ, [R3+URZ], RZ ;  /* 0x000000ff03ff09a7 */ /* 0x0007e2000810043f */
[----:B------:R-:W-:-:S13]  /*2000*/  ISETP.GT.U32.AND P0, PT, R19, 0x1, PT ;  /* 0x000000011300780c */ /* 0x000fda0003f04070 */
[----:B---3--:R-:W-:Y:S05]  /*2010*/  @P0 BRA `(.L_x_30) ;  /* 0x0000000000040947 */ /* 0x008fea0003800000 */
[----:B------:R-:W-:Y:S01]  /*2020*/  BPT.TRAP 0x1 ;  /* 0x000000040000795c */ /* 0x000fe20000300000 */
.L_x_30:
[----:B------:R-:W3:Y:S01]  /*2030*/  LDC R6, c[0x0][0x288] ;  /* 0x0000a200ff067b82 */ /* 0x000ee20000000800 */
[--C-:B------:R-:W-:Y:S01]  /*2040*/  SHF.R.U32.HI R0, RZ, 0x2, R18.reuse ;  /* 0x00000002ff007819 */ /* 0x100fe20000011612 */
[----:B------:R-:W-:Y:S01]  /*2050*/  UIADD3 UR39, UR40, UR39, URZ ;  /* 0x0000002728277290 */ /* 0x000fe2000fffe03f */
[----:B01----:R-:W-:Y:S01]  /*2060*/  SHF.R.U32.HI R5, RZ, 0x7, R18 ;  /* 0x00000007ff057819 */ /* 0x003fe20000011612 */
[----:B------:R-:W-:Y:S01]  /*2070*/  ULDC UR8, c[0x0][0x284] ;  /* 0x0000a10000087ab9 */ /* 0x000fe20000000800 */
[----:B------:R-:W-:Y:S01]  /*2080*/  LOP3.LUT R3, R0, 0x7, RZ, 0xc0, !PT ;  /* 0x0000000700037812 */ /* 0x000fe200078ec0ff */
[----:B------:R-:W-:Y:S01]  /*2090*/  USHF.R.U32.HI UR4, URZ, 0x2, UR39 ;  /* 0x000000023f047899 */ /* 0x000fe20008011627 */
[----:B------:R-:W-:Y:S01]  /*20a0*/  LOP3.LUT R4, R18, 0x60, RZ, 0xc0, !PT ;  /* 0x0000006012047812 */ /* 0x000fe200078ec0ff */
[----:B------:R-:W-:Y:S01]  /*20b0*/  UISETP.GT.U32.AND UP1, UPT, UR39, 0x3, UPT ;  /* 0x000000032700788c */ /* 0x000fe2000bf24070 */
[----:B------:R-:W-:Y:S01]  /*20c0*/  LOP3.LUT R0, R5, 0x1, RZ, 0xc0, !PT ;  /* 0x0000000105007812 */ /* 0x000fe200078ec0ff */
[----:B------:R-:W-:Y:S01]  /*20d0*/  ULOP3.LUT UR4, UR4, 0x1, URZ, 0xc0, !UPT ;  /* 0x0000000104047892 */ /* 0x000fe2000f8ec03f */
[----:B------:R-:W-:Y:S01]  /*20e0*/  SHF.R.U32.HI R10, RZ, 0x1, R4 ;  /* 0x00000001ff0a7819 */ /* 0x000fe20000011604 */
[----:B------:R-:W-:Y:S01]  /*20f0*/  ULDC.64 UR6, c[0x0][0x5d0] ;  /* 0x0001740000067ab9 */ /* 0x000fe20000000a00 */
[----:B------:R-:W-:Y:S01]  /*2100*/  SHF.L.U32 R13, R154, 0x7, RZ ;  /* 0x000000079a0d7819 */ /* 0x000fe200000006ff */
[----:B------:R-:W-:Y:S01]  /*2110*/  IMAD.SHL.U32 R4, R0, 0x40, RZ ;  /* 0x0000004000047824 */ /* 0x000fe200078e00ff */
[----:B------:R-:W-:Y:S01]  /*2120*/  IADD3 R5, RZ, -R10, -R3 ;  /* 0x8000000aff057210 */ /* 0x000fe20007ffe803 */
[----:B------:R-:W-:Y:S01]  /*2130*/  UISETP.NE.U32.AND UP0, UPT, UR4, 0x1, UPT ;  /* 0x000000010400788c */ /* 0x000fe2000bf05070 */
[----:B------:R-:W-:Y:S01]  /*2140*/  SHF.R.S32.HI R21, RZ, 0x1f, R23 ;  /* 0x0000001fff157819 */ /* 0x000fe20000011417 */
[----:B------:R-:W-:Y:S01]  /*2150*/  UISETP.LT.U32.AND UP1, UPT, UR40, 0x4, UP1 ;  /* 0x000000042800788c */ /* 0x000fe20008f21070 */
[----:B--2---:R-:W-:Y:S01]  /*2160*/  LOP3.LUT R157, R4, 0x40, R3, 0xe2, !PT ;  /* 0x00000040049d7812 */ /* 0x004fe200078ee203 */
[----:B------:R-:W-:Y:S01]  /*2170*/  UISETP.GT.U32.AND UP0, UPT, UR40, 0x3, !UP0 ;  /* 0x000000032800788c */ /* 0x000fe2000c704070 */
[----:B------:R-:W-:Y:S01]  /*2180*/  LOP3.LUT R3, R18, 0x3, RZ, 0xc0, !PT ;  /* 0x0000000312037812 */ /* 0x000fe200078ec0ff */
[----:B------:R-:W-:Y:S01]  /*2190*/  IMAD R4, R21, UR6, RZ ;  /* 0x0000000615047c24 */ /* 0x000fe2000f8e02ff */
[----:B------:R-:W-:Y:S01]  /*21a0*/  USEL UR5, URZ, 0x1, !UP1 ;  /* 0x000000013f057887 */ /* 0x000fe2000c800000 */
[----:B---3--:R-:W-:Y:S01]  /*21b0*/  ISETP.GE.AND P0, PT, R13, R6, PT ;  /* 0x000000060d00720c */ /* 0x008fe20003f06270 */
[----:B------:R-:W-:Y:S01]  /*21c0*/  IMAD R0, R0, -0x40, R5 ;  /* 0xffffffc000007824 */ /* 0x000fe200078e0205 */
[----:B------:R-:W-:Y:S01]  /*21d0*/  USEL UR4, URZ, 0x1, !UP0 ;  /* 0x000000013f047887 */ /* 0x000fe2000c000000 */
[----:B------:R-:W-:Y:S01]  /*21e0*/  IMAD R12, R3, -0x2, R6 ;  /* 0xfffffffe030c7824 */ /* 0x000fe200078e0206 */
[----:B------:R-:W-:Y:S01]  /*21f0*/  ULOP3.LUT UR39, UR39, 0x3, URZ, 0xc0, !UPT ;  /* 0x0000000327277892 */ /* 0x000fe2000f8ec03f */
[----:B------:R-:W-:Y:S01]  /*2200*/  IMAD.SHL.U32 R3, R153, 0x100, RZ ;  /* 0x0000010099037824 */ /* 0x000fe200078e00ff */
[----:B------:R-:W-:Y:S01]  /*2210*/  ULOP3.LUT UR38, UR4, UR38, UR5, 0x96, !UPT ;  /* 0x0000002604267292 */ /* 0x000fe2000f8e9605 */
[----:B------:R-:W-:-:S02]  /*2220*/  IMAD.SHL.U32 R6, R18, 0x2, RZ ;  /* 0x0000000212067824 */ /* 0x000fc400078e00ff */
[----:B------:R-:W-:Y:S01]  /*2230*/  IMAD.WIDE R8, R153, 0x100, RZ ;  /* 0x0000010099087825 */ /* 0x000fe200078e02ff */
[----:B------:R-:W-:Y:S02]  /*2240*/  ISETP.GE.OR P0, PT, R3, UR8, P0 ;  /* 0x0000000803007c0c */ /* 0x000fe40008706670 */
[----:B------:R-:W-:Y:S01]  /*2250*/  LOP3.LUT R6, R13, 0x6, R6, 0xf8, !PT ;  /* 0x000000060d067812 */ /* 0x000fe200078ef806 */
[----:B------:R-:W-:Y:S01]  /*2260*/  IMAD R11, R23, UR7, R4 ;  /* 0x00000007170b7c24 */ /* 0x000fe2000f8e0204 */
[----:B------:R-:W-:Y:S01]  /*2270*/  IADD3 R3, -R3, UR8, R0 ;  /* 0x0000000803037c10 */ /* 0x000fe2000fffe100 */
[----:B------:R-:W-:Y:S01]  /*2280*/  IMAD.IADD R0, R12, 0x1, -R13 ;  /* 0x000000010c007824 */ /* 0x000fe200078e0a0d */
[----:B------:R-:W-:Y:S01]  /*2290*/  SHF.R.S32.HI R7, RZ, 0x1f, R6 ;  /* 0x0000001fff077819 */ /* 0x000fe20000011406 */
[----:B------:R-:W-:Y:S01]  /*22a0*/  IMAD.MOV.U32 R153, RZ, RZ, -0x1 ;  /* 0xffffffffff997424 */ /* 0x000fe200078e00ff */
[----:B------:R-:W-:Y:S01]  /*22b0*/  LOP3.LUT R157, R8, R157, R10, 0xfe, !PT ;  /* 0x0000009d089d7212 */ /* 0x000fe200078efe0a */
[----:B------:R-:W-:-:S05]  /*22c0*/  IMAD.WIDE.U32 R4, R23, UR6, R6 ;  /* 0x0000000617047c25 */ /* 0x000fca000f8e0006 */
[----:B------:R-:W-:Y:S02]  /*22d0*/  IADD3 R11, R5, R11, RZ ;  /* 0x0000000b050b7210 */ /* 0x000fe40007ffe0ff */
[----:B------:R-:W-:Y:S01]  /*22e0*/  MOV R10, R4 ;  /* 0x00000004000a7202 */ /* 0x000fe20000000f00 */
[----:B------:R-:W-:Y:S06]  /*22f0*/  @P0 BRA `(.L_x_32) ;  /* 0x0000006400840947 */ /* 0x000fec0003800000 */
[----:B------:R-:W0:Y:S01]  /*2300*/  LDC.64 R4, c[0x0][0x5c8] ;  /* 0x00017200ff047b82 */ /* 0x000e220000000a00 */
[----:B-----5:R-:W-:Y:S01]  /*2310*/  FSETP.NEU.AND P1, PT, R156, RZ, PT ;  /* 0x000000ff9c00720b */ /* 0x020fe20003f2d000 */
[----:B------:R-:W-:Y:S01]  /*2320*/  BSSY B0, `(.L_x_32) ;  /* 0x000065e000007945 */ /* 0x000fe20003800000 */
[----:B------:R-:W-:-:S04]  /*2330*/  ISETP.GT.AND P0, PT, R3, RZ, PT ;  /* 0x000000ff0300720c */ /* 0x000fc80003f04270 */
[----:B------:R-:W-:Y:S01]  /*2340*/  ISETP.GT.AND P3, PT, R0, RZ, P0 ;  /* 0x000000ff0000720c */ /* 0x000fe20000764270 */
[-C--:B0-----:R-:W-:Y:S02]  /*2350*/  IMAD R12, R9, R4.reuse, RZ ;  /* 0x00000004090c7224 */ /* 0x081fe400078e02ff */
[----:B------:R-:W-:-:S04]  /*2360*/  IMAD.WIDE.U32 R170, R157, R4, R10 ;  /* 0x000000049daa7225 */ /* 0x000fc800078e000a */
[----:B------:R-:W-:-:S04]  /*2370*/  IMAD R11, R157, R5, R12 ;  /* 0x000000059d0b7224 */ /* 0x000fc800078e020c */
[----:B------:R-:W-:Y:S01]  /*2380*/  IMAD.IADD R173, R171, 0x1, R11 ;  /* 0x00000001abad7824 */ /* 0x000fe200078e020b */
[----:B------:R-:W-:Y:S06]  /*2390*/  @!P1 BRA `(.L_x_33) ;  /* 0x0000004800349947 */ /* 0x000fec0003800000 */
[----:B------:R-:W0:Y:S01]  /*23a0*/  LDC.64 R14, c[0x0][0x5b8] ;  /* 0x00016e00ff0e7b82 */ /* 0x000e220000000a00 */
[----:B------:R-:W-:-:S07]  /*23b0*/  ULDC.64 UR4, c[0x0][0x5c0] ;  /* 0x0001700000047ab9 */ /* 0x000fce0000000a00 */
[----:B------:R-:W1:Y:S08]  /*23c0*/  LDC.64 R158, c[0x0][0x5b0] ;  /* 0x00016c00ff9e7b82 */ /* 0x000e700000000a00 */
[----:B------:R-:W2:Y:S01]  /*23d0*/  LDC.64 R10, c[0x0][0x5a8] ;  /* 0x00016a00ff0a7b82 */ /* 0x000ea20000000a00 */
[-C--:B0-----:R-:W-:Y:S02]  /*23e0*/  IMAD R12, R21, R14.reuse, RZ ;  /* 0x0000000e150c7224 */ /* 0x081fe400078e02ff */
[----:B------:R-:W-:-:S04]  /*23f0*/  IMAD.WIDE.U32 R160, R23, R14, R6 ;  /* 0x0000000e17a07225 */ /* 0x000fc800078e0006 */
[----:B------:R-:W-:Y:S01]  /*2400*/  IMAD R15, R23, R15, R12 ;  /* 0x0000000f170f7224 */ /* 0x000fe200078e020c */
[----:B------:R-:W-:Y:S01]  /*2410*/  MOV R20, R160 ;  /* 0x000000a000147202 */ /* 0x000fe20000000f00 */
[-C--:B-1----:R-:W-:Y:S02]  /*2420*/  IMAD R12, R9, R158.reuse, RZ ;  /* 0x0000009e090c7224 */ /* 0x082fe400078e02ff */
[----:B------:R-:W-:Y:S02]  /*2430*/  IMAD.IADD R21, R161, 0x1, R15 ;  /* 0x00000001a1157824 */ /* 0x000fe400078e020f */
[C---:B------:R-:W-:Y:S02]  /*2440*/  IMAD R171, R157.reuse, R159, R12 ;  /* 0x0000009f9dab7224 */ /* 0x040fe400078e020c */
[----:B------:R-:W-:-:S04]  /*2450*/  IMAD.WIDE.U32 R12, R157, R158, R20 ;  /* 0x0000009e9d0c7225 */ /* 0x000fc800078e0014 */
[----:B------:R-:W-:Y:S01]  /*2460*/  IMAD.IADD R13, R13, 0x1, R171 ;  /* 0x000000010d0d7824 */ /* 0x000fe200078e02ab */
[----:B--2---:R-:W-:-:S04]  /*2470*/  LEA R164, P1, R12, R10, 0x2 ;  /* 0x0000000a0ca47211 */ /* 0x004fc800078210ff */
[----:B------:R-:W-:-:S05]  /*2480*/  LEA.HI.X R165, R12, R11, R13, 0x2, P1 ;  /* 0x0000000b0ca57211 */ /* 0x000fca00008f140d */
[----:B------:R0:W2:Y:S01]  /*2490*/  @P3 LDG.E.LTC128B R169, desc[UR36][R164.64] ;  /* 0x00000024a4a93981 */ /* 0x0000a2000c1e1920 */
[----:B------:R-:W-:Y:S01]  /*24a0*/  IMAD.WIDE.U32 R162, R157, R158, R6 ;  /* 0x0000009e9da27225 */ /* 0x000fe200078e0006 */
[----:B------:R-:W-:Y:S01]  /*24b0*/  ISETP.GT.AND P5, PT, R0, 0x1, P0 ;  /* 0x000000010000780c */ /* 0x000fe200007a4270 */
[----:B------:R-:W-:Y:S01]  /*24c0*/  BSSY B1, `(.L_x_34) ;  /* 0x0000016000017945 */ /* 0x000fe20003800000 */
[----:B------:R-:W-:Y:S01]  /*24d0*/  LEA R12, P1, R170, UR4, 0x2 ;  /* 0x00000004aa0c7c11 */ /* 0x000fe2000f8210ff */
[----:B------:R-:W-:-:S03]  /*24e0*/  IMAD.IADD R163, R171, 0x1, R163 ;  /* 0x00000001aba37824 */ /* 0x000fc600078e02a3 */
[----:B------:R-:W-:Y:S01]  /*24f0*/  LEA.HI.X R13, R170, UR5, R173, 0x2, P1 ;  /* 0x00000005aa0d7c11 */ /* 0x000fe200088f14ad */
[----:B------:R-:W-:Y:S01]  /*2500*/  IMAD.WIDE.U32 R166, R23, R14, R162 ;  /* 0x0000000e17a67225 */ /* 0x000fe200078e00a2 */
[C---:B------:R-:W-:Y:S02]  /*2510*/  SHF.L.U64.HI R163, R158.reuse, 0x3, R159 ;  /* 0x000000039ea37819 */ /* 0x040fe4000001029f */
[----:B------:R-:W-:Y:S01]  /*2520*/  SHF.L.U32 R162, R158, 0x3, RZ ;  /* 0x000000039ea27819 */ /* 0x000fe200000006ff */
[----:B------:R-:W-:Y:S01]  /*2530*/  IMAD.IADD R154, R15, 0x1, R167 ;  /* 0x000000010f9a7824 */ /* 0x000fe200078e02a7 */
[----:B0-----:R-:W-:-:S03]  /*2540*/  LEA R164, P1, R166, R10, 0x2 ;  /* 0x0000000aa6a47211 */ /* 0x001fc600078210ff */
[----:B------:R-:W-:-:S04]  /*2550*/  IMAD.WIDE.U32 R174, R157, R158, R162 ;  /* 0x0000009e9dae7225 */ /* 0x000fc800078e00a2 */
[----:B------:R-:W-:Y:S02]  /*2560*/  IMAD.IADD R171, R171, 0x1, R175 ;  /* 0x00000001abab7824 */ /* 0x000fe400078e02af */
[----:B--2---:R-:W-:-:S04]  /*2570*/  FMUL R165, R169, R156 ;  /* 0x0000009ca9a57220 */ /* 0x004fc80000400000 */
[----:B------:R-:W-:Y:S01]  /*2580*/  FFMA R167, R88, R155, R165 ;  /* 0x0000009b58a77223 */ /* 0x000fe200000000a5 */
[----:B------:R-:W-:Y:S02]  /*2590*/  LEA.HI.X R165, R166, R11, R154, 0x2, P1 ;  /* 0x0000000ba6a57211 */ /* 0x000fe400008f149a */
[----:B------:R-:W-:Y:S02]  /*25a0*/  ISETP.GT.AND P1, PT, R3, 0x8, PT ;  /* 0x000000080300780c */ /* 0x000fe40003f24270 */
[----:B------:R-:W-:Y:S01]  /*25b0*/  IADD3 R154, P4, R160, R174, RZ ;  /* 0x000000aea09a7210 */ /* 0x000fe20007f9e0ff */
[----:B------:R0:W-:Y:S01]  /*25c0*/  @P3 STG.E desc[UR36][R12.64], R167 ;  /* 0x000000a70c003986 */ /* 0x0001e2000c101924 */
[----:B------:R-:W-:Y:S02]  /*25d0*/  ISETP.GT.AND P2, PT, R0, RZ, P1 ;  /* 0x000000ff0000720c */ /* 0x000fe40000f44270 */
[----:B------:R-:W-:Y:S02]  /*25e0*/  LEA R172, P3, R154, R10, 0x2 ;  /* 0x0000000a9aac7211 */ /* 0x000fe400078610ff */
[----:B------:R-:W-:Y:S01]  /*25f0*/  IADD3.X R166, R171, R21, RZ, P4, !PT ;  /* 0x00000015aba67210 */ /* 0x000fe200027fe4ff */
[----:B------:R-:W-:Y:S10]  /*2600*/  @!P5 BRA `(.L_x_35) ;  /* 0x000000000004d947 */ /* 0x000ff40003800000 */
[----:B------:R1:W5:Y:S02]  /*2610*/  LDG.E.LTC128B R169, desc[UR36][R164.64+0x4] ;  /* 0x00000424a4a97981 */ /* 0x000364000c1e1920 */
.L_x_35:
[----:B------:R-:W-:Y:S05]  /*2620*/  BSYNC B1 ;  /* 0x0000000000017941 */ /* 0x000fea0003800000 */
.L_x_34:
[----:B-----5:R-:W-:Y:S01]  /*2630*/  FMUL R88, R169, R156 ;  /* 0x0000009ca9587220 */ /* 0x020fe20000400000 */
[----:B------:R-:W-:Y:S01]  /*2640*/  IMAD.MOV.U32 R177, RZ, RZ, R169 ;  /* 0x000000ffffb17224 */ /* 0x000fe200078e00a9 */
[----:B------:R-:W-:Y:S02]  /*2650*/  LEA.HI.X R173, R154, R11, R166, 0x2, P3 ;  /* 0x0000000b9aad7211 */ /* 0x000fe400018f14a6 */
[----:B------:R-:W-:-:S05]  /*2660*/  FFMA R179, R89, R155, R88 ;  /* 0x0000009b59b37223 */ /* 0x000fca0000000058 */
[----:B------:R2:W-:Y:S04]  /*2670*/  @P5 STG.E desc[UR36][R12.64+0x4], R179 ;  /* 0x000004b30c005986 */ /* 0x0005e8000c101924 */
[----:B------:R-:W3:Y:S01]  /*2680*/  @P2 LDG.E.LTC128B R177, desc[UR36][R172.64] ;  /* 0x00000024acb12981 */ /* 0x000ee2000c1e1920 */
[----:B------:R-:W-:Y:S01]  /*2690*/  IADD3 R174, P3, R6, R174, RZ ;  /* 0x000000ae06ae7210 */ /* 0x000fe20007f7e0ff */
[----:B------:R-:W-:Y:S01]  /*26a0*/  BSSY B1, `(.L_x_36) ;  /* 0x0000010000017945 */ /* 0x000fe20003800000 */
[C---:B0-----:R-:W-:Y:S02]  /*26b0*/  SHF.L.U32 R167, R4.reuse, 0x5, RZ ;  /* 0x0000000504a77819 */ /* 0x041fe400000006ff */
[----:B------:R-:W-:Y:S01]  /*26c0*/  SHF.L.U64.HI R169, R4, 0x5, R5 ;  /* 0x0000000504a97819 */ /* 0x000fe20000010205 */
[----:B------:R-:W-:Y:S01]  /*26d0*/  IMAD.X R175, R7, 0x1, R171, P3 ;  /* 0x0000000107af7824 */ /* 0x000fe200018e06ab */
[----:B------:R-:W-:-:S02]  /*26e0*/  IADD3 R170, P4, R167, R12, RZ ;  /* 0x0000000ca7aa7210 */ /* 0x000fc40007f9e0ff */
[----:B------:R-:W-:Y:S01]  /*26f0*/  ISETP.GT.AND P3, PT, R0, 0x1, P1 ;  /* 0x000000010000780c */ /* 0x000fe20000f64270 */
[----:B------:R-:W-:-:S04]  /*2700*/  IMAD.WIDE.U32 R174, R23, R14, R174 ;  /* 0x0000000e17ae7225 */ /* 0x000fc800078e00ae */
[----:B------:R-:W-:Y:S01]  /*2710*/  IMAD.IADD R89, R15, 0x1, R175 ;  /* 0x000000010f597824 */ /* 0x000fe200078e02af */
[----:B------:R-:W-:Y:S01]  /*2720*/  LEA R88, P5, R174, R10, 0x2 ;  /* 0x0000000aae587211 */ /* 0x000fe200078a10ff */
[----:B------:R-:W-:-:S03]  /*2730*/  IMAD.X R171, R169, 0x1, R13, P4 ;  /* 0x00000001a9ab7824 */ /* 0x000fc600020e060d */
[----:B------:R-:W-:Y:S01]  /*2740*/  LEA.HI.X R89, R174, R11, R89, 0x2, P5 ;  /* 0x0000000bae597211 */ /* 0x000fe200028f1459 */
[----:B---3--:R-:W-:-:S04]  /*2750*/  FMUL R175, R177, R156 ;  /* 0x0000009cb1af7220 */ /* 0x008fc80000400000 */
[----:B------:R-:W-:-:S05]  /*2760*/  FFMA R175, R90, R155, R175 ;  /* 0x0000009b5aaf7223 */ /* 0x000fca00000000af */
[----:B------:R2:W-:Y:S01]  /*2770*/  @P2 STG.E desc[UR36][R170.64], R175 ;  /* 0x000000afaa002986 */ /* 0x0005e2000c101924 */
[----:B------:R-:W-:Y:S05]  /*2780*/  @!P3 BRA `(.L_x_37) ;  /* 0x000000000004b947 */ /* 0x000fea0003800000 */
[----:B------:R0:W5:Y:S02]  /*2790*/  LDG.E.LTC128B R177, desc[UR36][R88.64+0x4] ;  /* 0x0000042458b17981 */ /* 0x000164000c1e1920 */
.L_x_37:
[----:B------:R-:W-:Y:S05]  /*27a0*/  BSYNC B1 ;  /* 0x0000000000017941 */ /* 0x000fea0003800000 */
.L_x_36:
[----:B-----5:R-:W-:Y:S01]  /*27b0*/  FMUL R90, R177, R156 ;  /* 0x0000009cb15a7220 */ /* 0x020fe20000400000 */
[----:B------:R-:W-:Y:S01]  /*27c0*/  ISETP.GT.AND P2, PT, R0, 0x8, P0 ;  /* 0x000000080000780c */ /* 0x000fe20000744270 */
[----:B------:R-:W-:Y:S02]  /*27d0*/  BSSY B1, `(.L_x_38) ;  /* 0x0000007000017945 */ /* 0x000fe40003800000 */
[----:B------:R-:W-:Y:S01]  /*27e0*/  FFMA R173, R91, R155, R90 ;  /* 0x0000009b5bad7223 */ /* 0x000fe2000000005a */
[----:B------:R-:W-:Y:S01]  /*27f0*/  @P3 MOV R90, R170 ;  /* 0x000000aa005a3202 */ /* 0x000fe20000000f00 */
[----:B------:R-:W-:-:S05]  /*2800*/  @P3 IMAD.MOV.U32 R91, RZ, RZ, R171 ;  /* 0x000000ffff5b3224 */ /* 0x000fca00078e00ab */
[----:B------:R3:W-:Y:S03]  /*2810*/  @P3 STG.E desc[UR36][R90.64+0x4], R173 ;  /* 0x000004ad5a003986 */ /* 0x0007e6000c101924 */
[----:B------:R-:W-:Y:S05]  /*2820*/  @!P2 BRA `(.L_x_39) ;  /* 0x000000000004a947 */ /* 0x000fea0003800000 */
[----:B------:R4:W5:Y:S02]  /*2830*/  LDG.E.LTC128B R177, desc[UR36][R164.64+0x20] ;  /* 0x00002024a4b17981 */ /* 0x000964000c1e1920 */
.L_x_39:
[----:B------:R-:W-:Y:S05]  /*2840*/  BSYNC B1 ;  /* 0x0000000000017941 */ /* 0x000fea0003800000 */
.L_x_38:
[----:B---3-5:R-:W-:Y:S01]  /*2850*/  FMUL R91, R177, R156 ;  /* 0x0000009cb15b7220 */ /* 0x028fe20000400000 */
[----:B------:R-:W-:Y:S01]  /*2860*/  ISETP.GT.AND P3, PT, R0, 0x9, P0 ;  /* 0x000000090000780c */ /* 0x000fe20000764270 */
[----:B------:R-:W-:Y:S02]  /*2870*/  BSSY B1, `(.L_x_40) ;  /* 0x0000005000017945 */ /* 0x000fe40003800000 */
[----:B------:R-:W-:-:S05]  /*2880*/  FFMA R91, R92, R155, R91 ;  /* 0x0000009b5c5b7223 */ /* 0x000fca000000005b */
[----:B------:R3:W-:Y:S05]  /*2890*/  @P2 STG.E desc[UR36][R12.64+0x20], R91 ;  /* 0x0000205b0c002986 */ /* 0x0007ea000c101924 */
[----:B------:R-:W-:Y:S05]  /*28a0*/  @!P3 BRA `(.L_x_41) ;  /* 0x000000000004b947 */ /* 0x000fea0003800000 */
[----:B------:R0:W5:Y:S02]  /*28b0*/  LDG.E.LTC128B R177, desc[UR36][R164.64+0x24] ;  /* 0x00002424a4b17981 */ /* 0x000164000c1e1920 */
.L_x_41:
[----:B------:R-:W-:Y:S05]  /*28c0*/  BSYNC B1 ;  /* 0x0000000000017941 */ /* 0x000fea0003800000 */
.L_x_40:
[----:B-----5:R-:W-:Y:S01]  /*28d0*/  FMUL R90, R177, R156 ;  /* 0x0000009cb15a7220 */ /* 0x020fe20000400000 */
[----:B------:R-:W-:Y:S01]  /*28e0*/  ISETP.GT.AND P2, PT, R0, 0x8, P1 ;  /* 0x000000080000780c */ /* 0x000fe20000f44270 */
[----:B------:R-:W-:Y:S02]  /*28f0*/  BSSY B1, `(.L_x_42) ;  /* 0x0000005000017945 */ /* 0x000fe40003800000 */
[----:B------:R-:W-:-:S05]  /*2900*/  FFMA R93, R93, R155, R90 ;  /* 0x0000009b5d5d7223 */ /* 0x000fca000000005a */
[----:B------:R0:W-:Y:S05]  /*2910*/  @P3 STG.E desc[UR36][R12.64+0x24], R93 ;  /* 0x0000245d0c003986 */ /* 0x0001ea000c101924 */
[----:B------:R-:W-:Y:S05]  /*2920*/  @!P2 BRA `(.L_x_43) ;  /* 0x000000000004a947 */ /* 0x000fea0003800000 */
[----:B------:R0:W5:Y:S02]  /*2930*/  LDG.E.LTC128B R177, desc[UR36][R88.64+0x20] ;  /* 0x0000202458b17981 */ /* 0x000164000c1e1920 */
.L_x_43:
[----:B------:R-:W-:Y:S05]  /*2940*/  BSYNC B1 ;  /* 0x0000000000017941 */ /* 0x000fea0003800000 */
.L_x_42:
[----:B---3-5:R-:W-:Y:S01]  /*2950*/  FMUL R91, R177, R156 ;  /* 0x0000009cb15b7220 */ /* 0x028fe20000400000 */
[----:B------:R-:W-:Y:S01]  /*2960*/  @P2 IMAD.MOV.U32 R90, RZ, RZ, R170 ;  /* 0x000000ffff5a2224 */ /* 0x000fe200078e00aa */
[----:B------:R-:W-:Y:S01]  /*2970*/  ISETP.GT.AND P3, PT, R0, 0x9, P1 ;  /* 0x000000090000780c */ /* 0x000fe20000f64270 */
[----:B------:R-:W-:Y:S01]  /*2980*/  BSSY B1, `(.L_x_44) ;  /* 0x0000006000017945 */ /* 0x000fe20003800000 */
[----:B0-----:R-:W-:Y:S01]  /*2990*/  FFMA R93, R94, R155, R91 ;  /* 0x0000009b5e5d7223 */ /* 0x001fe2000000005b */
[----:B------:R-:W-:-:S05]  /*29a0*/  @P2 MOV R91, R171 ;  /* 0x000000ab005b2202 */ /* 0x000fca0000000f00 */
[----:B------:R0:W-:Y:S05]  /*29b0*/  @P2 STG.E desc[UR36][R90.64+0x20], R93 ;  /* 0x0000205d5a002986 */ /* 0x0001ea000c101924 */
[----:B------:R-:W-:Y:S05]  /*29c0*/  @!P3 BRA `(.L_x_45) ;  /* 0x000000000004b947 */ /* 0x000fea0003800000 */
[----:B------:R3:W5:Y:S02]  /*29d0*/  LDG.E.LTC128B R177, desc[UR36][R88.64+0x24] ;  /* 0x0000242458b17981 */ /* 0x000764000c1e1920 */
.L_x_45:
[----:B------:R-:W-:Y:S05]  /*29e0*/  BSYNC B1 ;  /* 0x0000000000017941 */ /* 0x000fea0003800000 */
.L_x_44:
[----:B0----5:R-:W-:Y:S01]  /*29f0*/  FMUL R90, R177, R156 ;  /* 0x0000009cb15a7220 */ /* 0x021fe20000400000 */
[----:B------:R-:W-:Y:S01]  /*2a00*/  @P3 IMAD.MOV.U32 R91, RZ, RZ, R171 ;  /* 0x000000ffff5b3224 */ /* 0x000fe200078e00ab */
[----:B------:R-:W-:Y:S01]  /*2a10*/  ISETP.GT.AND P2, PT, R0, 0x10, P0 ;  /* 0x000000100000780c */ /* 0x000fe20000744270 */
[----:B------:R-:W-:Y:S01]  /*2a20*/  BSSY B1, `(.L_x_46) ;  /* 0x0000006000017945 */ /* 0x000fe20003800000 */
[----:B------:R-:W-:Y:S01]  /*2a30*/  FFMA R95, R95, R155, R90 ;  /* 0x0000009b5f5f7223 */ /* 0x000fe2000000005a */
[----:B------:R-:W-:-:S05]  /*2a40*/  @P3 IMAD.MOV.U32 R90, RZ, RZ, R170 ;  /* 0x000000ffff5a3224 */ /* 0x000fca00078e00aa */
[----:B------:R0:W-:Y:S05]  /*2a50*/  @P3 STG.E desc[UR36][R90.64+0x24], R95 ;  /* 0x0000245f5a003986 */ /* 0x0001ea000c101924 */
[----:B------:R-:W-:Y:S05]  /*2a60*/  @!P2 BRA `(.L_x_47) ;  /* 0x000000000004a947 */ /* 0x000fea0003800000 */
[----:B------:R0:W5:Y:S02]  /*2a70*/  LDG.E.LTC128B R177, desc[UR36][R164.64+0x40] ;  /* 0x00004024a4b17981 */ /* 0x000164000c1e1920 */
.L_x_47:
[----:B------:R-:W-:Y:S05]  /*2a80*/  BSYNC B1 ;  /* 0x0000000000017941 */ /* 0x000fea0003800000 */
.L_x_46:
[----:B0----5:R-:W-:Y:S01]  /*2a90*/  FMUL R91, R177, R156 ;  /* 0x0000009cb15b7220 */ /* 0x021fe20000400000 */
[----:B------:R-:W-:Y:S01]  /*2aa0*/  ISETP.GT.AND P3, PT, R0, 0x11, P0 ;  /* 0x000000110000780c */ /* 0x000fe20000764270 */
[----:B------:R-:W-:Y:S02]  /*2ab0*/  BSSY B1, `(.L_x_48) ;  /* 0x0000005000017945 */ /* 0x000fe40003800000 */
[----:B------:R-:W-:-:S05]  /*2ac0*/  FFMA R91, R96, R155, R91 ;  /* 0x0000009b605b7223 */ /* 0x000fca000000005b */
[----:B------:R0:W-:Y:S05]  /*2ad0*/  @P2 STG.E desc[UR36][R12.64+0x40], R91 ;  /* 0x0000405b0c002986 */ /* 0x0001ea000c101924 */
[----:B------:R-:W-:Y:S05]  /*2ae0*/  @!P3 BRA `(.L_x_49) ;  /* 0x000000000004b947 */ /* 0x000fea0003800000 */
[----:B------:R0:W5:Y:S02]  /*2af0*/  LDG.E.LTC128B R177, desc[UR36][R164.64+0x44] ;  /* 0x00004424a4b17981 */ /* 0x000164000c1e1920 */
.L_x_49:
[----:B------:R-:W-:Y:S05]  /*2b00*/  BSYNC B1 ;  /* 0x0000000000017941 */ /* 0x000fea0003800000 */
.L_x_48:
[----:B-----5:R-:W-:Y:S01]  /*2b10*/  FMUL R90, R177, R156 ;  /* 0x0000009cb15a7220 */ /* 0x020fe20000400000 */
[----:B------:R-:W-:Y:S01]  /*2b20*/  ISETP.GT.AND P2, PT, R0, 0x10, P1 ;  /* 0x000000100000780c */ /* 0x000fe20000f44270 */
[----:B------:R-:W-:Y:S02]  /*2b30*/  BSSY B1, `(.L_x_50) ;  /* 0x0000005000017945 */ /* 0x000fe40003800000 */
[----:B------:R-:W-:-:S05]  /*2b40*/  FFMA R97, R97, R155, R90 ;  /* 0x0000009b61617223 */ /* 0x000fca000000005a */
[----:B------:R0:W-:Y:S05]  /*2b50*/  @P3 STG.E desc[UR36][R12.64+0x44], R97 ;  /* 0x000044610c003986 */ /* 0x0001ea000c101924 */
[----:B------:R-:W-:Y:S05]  /*2b60*/  @!P2 BRA `(.L_x_51) ;  /* 0x000000000004a947 */ /* 0x000fea0003800000 */
[----:B------:R0:W5:Y:S02]  /*2b70*/  LDG.E.LTC128B R177, desc[UR36][R88.64+0x40] ;  /* 0x0000402458b17981 */ /* 0x000164000c1e1920 */
.L_x_51:
[----:B------:R-:W-:Y:S05]  /*2b80*/  BSYNC B1 ;  /* 0x0000000000017941 */ /* 0x000fea0003800000 */
.L_x_50:
[----:B0----5:R-:W-:Y:S01]  /*2b90*/  FMUL R91, R177, R156 ;  /* 0x0000009cb15b7220 */ /* 0x021fe20000400000 */
[----:B------:R-:W-:Y:S01]  /*2ba0*/  @P2 MOV R90, R170 ;  /* 0x000000aa005a2202 */ /* 0x000fe20000000f00 */
[----:B------:R-:W-:Y:S01]  /*2bb0*/  BSSY B1, `(.L_x_52) ;  /* 0x0000007000017945 */ /* 0x000fe20003800000 */
[----:B------:R-:W-:Y:S01]  /*2bc0*/  ISETP.GT.AND P3, PT, R0, 0x11, P1 ;  /* 0x000000110000780c */ /* 0x000fe20000f64270 */
[----:B------:R-:W-:Y:S01]  /*2bd0*/  FFMA R93, R98, R155, R91 ;  /* 0x0000009b625d7223 */ /* 0x000fe2000000005b */
[----:B------:R-:W-:-:S05]  /*2be0*/  @P2 IMAD.MOV.U32 R91, RZ, RZ, R171 ;  /* 0x000000ffff5b2224 */ /* 0x000fca00078e00ab */
[----:B------:R0:W-:Y:S06]  /*2bf0*/  @P2 STG.E desc[UR36][R90.64+0x40], R93 ;  /* 0x0000405d5a002986 */ /* 0x0001ec000c101924 */
[----:B------:R-:W-:Y:S05]  /*2c00*/  @!P3 BRA `(.L_x_53) ;  /* 0x000000000004b947 */ /* 0x000fea0003800000 */
[----:B------:R0:W5:Y:S02]  /*2c10*/  LDG.E.LTC128B R177, desc[UR36][R88.64+0x44] ;  /* 0x0000442458b17981 */ /* 0x000164000c1e1920 */
.L_x_53:
[----:B------:R-:W-:Y:S05]  /*2c20*/  BSYNC B1 ;  /* 0x0000000000017941 */ /* 0x000fea0003800000 */
.L_x_52:
        /* <DEDUP_REMOVED lines=9> */
.L_x_55:
[----:B------:R-:W-:Y:S05]  /*2cc0*/  BSYNC B1 ;  /* 0x0000000000017941 */ /* 0x000fea0003800000 */
.L_x_54:
[----:B0----5:R-:W-:Y:S01]  /*2cd0*/  FMUL R91, R177, R156 ;  /* 0x0000009cb15b7220 */ /* 0x021fe20000400000 */
[----:B------:R-:W-:Y:S01]  /*2ce0*/  ISETP.GT.AND P3, PT, R0, 0x19, P0 ;  /* 0x000000190000780c */ /* 0x000fe20000764270 */
[----:B------:R-:W-:Y:S02]  /*2cf0*/  BSSY B1, `(.L_x_56) ;  /* 0x0000005000017945 */ /* 0x000fe40003800000 */
[----:B------:R-:W-:-:S05]  /*2d00*/  FFMA R91, R100, R155, R91 ;  /* 0x0000009b645b7223 */ /* 0x000fca000000005b */
[----:B------:R0:W-:Y:S05]  /*2d10*/  @P2 STG.E desc[UR36][R12.64+0x60], R91 ;  /* 0x0000605b0c002986 */ /* 0x0001ea000c101924 */
[----:B------:R-:W-:Y:S05]  /*2d20*/  @!P3 BRA `(.L_x_57) ;  /* 0x000000000004b947 */ /* 0x000fea0003800000 */
[----:B------:R0:W5:Y:S02]  /*2d30*/  LDG.E.LTC128B R177, desc[UR36][R164.64+0x64] ;  /* 0x00006424a4b17981 */ /* 0x000164000c1e1920 */
.L_x_57:
[----:B------:R-:W-:Y:S05]  /*2d40*/  BSYNC B1 ;  /* 0x0000000000017941 */ /* 0x000fea0003800000 */
.L_x_56:
[----:B-----5:R-:W-:Y:S01]  /*2d50*/  FMUL R90, R177, R156 ;  /* 0x0000009cb15a7220 */ /* 0x020fe20000400000 */
[----:B------:R-:W-:Y:S01]  /*2d60*/  ISETP.GT.AND P2, PT, R0, 0x18, P1 ;  /* 0x000000180000780c */ /* 0x000fe20000f44270 */
[----:B------:R-:W-:Y:S02]  /*2d70*/  BSSY B1, `(.L_x_58) ;  /* 0x0000005000017945 */ /* 0x000fe40003800000 */
[----:B------:R-:W-:-:S05]  /*2d80*/  FFMA R101, R101, R155, R90 ;  /* 0x0000009b65657223 */ /* 0x000fca000000005a */
[----:B------:R0:W-:Y:S05]  /*2d90*/  @P3 STG.E desc[UR36][R12.64+0x64], R101 ;  /* 0x000064650c003986 */ /* 0x0001ea000c101924 */
[----:B------:R-:W-:Y:S05]  /*2da0*/  @!P2 BRA `(.L_x_59) ;  /* 0x000000000004a947 */ /* 0x000fea0003800000 */
[----:B------:R0:W5:Y:S02]  /*2db0*/  LDG.E.LTC128B R177, desc[UR36][R88.64+0x60] ;  /* 0x0000602458b17981 */ /* 0x000164000c1e1920 */
.L_x_59:
[----:B------:R-:W-:Y:S05]  /*2dc0*/  BSYNC B1 ;  /* 0x0000000000017941 */ /* 0x000fea0003800000 */
.L_x_58:
        /* <DEDUP_REMOVED lines=9> */
.L_x_61:
[----:B------:R-:W-:Y:S05]  /*2e60*/  BSYNC B1 ;  /* 0x0000000000017941 */ /* 0x000fea0003800000 */
.L_x_60:
[----:B0----5:R-:W-:Y:S01]  /*2e70*/  FMUL R90, R177, R156 ;  /* 0x0000009cb15a7220 */ /* 0x021fe20000400000 */
[----:B------:R-:W-:Y:S01]  /*2e80*/  @P3 IMAD.MOV.U32 R91, RZ, RZ, R171 ;  /* 0x000000ffff5b3224 */ /* 0x000fe200078e00ab */
[----:B------:R-:W-:Y:S01]  /*2e90*/  ISETP.GT.AND P2, PT, R0, 0x20, P0 ;  /* 0x000000200000780c */ /* 0x000fe20000744270 */
[----:B------:R-:W-:Y:S01]  /*2ea0*/  BSSY B1, `(.L_x_62) ;  /* 0x0000006000017945 */ /* 0x000fe20003800000 */
[----:B------:R-:W-:Y:S01]  /*2eb0*/  FFMA R103, R103, R155, R90 ;  /* 0x0000009b67677223 */ /* 0x000fe2000000005a */
[----:B------:R-:W-:-:S05]  /*2ec0*/  @P3 MOV R90, R170 ;  /* 0x000000aa005a3202 */ /* 0x000fca0000000f00 */
[----:B------:R0:W-:Y:S05]  /*2ed0*/  @P3 STG.E desc[UR36][R90.64+0x64], R103 ;  /* 0x000064675a003986 */ /* 0x0001ea000c101924 */
[----:B------:R-:W-:Y:S05]  /*2ee0*/  @!P2 BRA `(.L_x_63) ;  /* 0x000000000004a947 */ /* 0x000fea0003800000 */
[----:B------:R0:W5:Y:S02]  /*2ef0*/  LDG.E.LTC128B R177, desc[UR36][R164.64+0x80] ;  /* 0x00008024a4b17981 */ /* 0x000164000c1e1920 */
.L_x_63:
[----:B------:R-:W-:Y:S05]  /*2f00*/  BSYNC B1 ;  /* 0x0000000000017941 */ /* 0x000fea0003800000 */
.L_x_62:
[----:B0----5:R-:W-:Y:S01]  /*2f10*/  FMUL R91, R177, R156 ;  /* 0x0000009cb15b7220 */ /* 0x021fe20000400000 */
[----:B------:R-:W-:Y:S01]  /*2f20*/  ISETP.GT.AND P3, PT, R0, 0x21, P0 ;  /* 0x000000210000780c */ /* 0x000fe20000764270 */
[----:B------:R-:W-:Y:S02]  /*2f30*/  BSSY B1, `(.L_x_64) ;  /* 0x0000005000017945 */ /* 0x000fe40003800000 */
[----:B------:R-:W-:-:S05]  /*2f40*/  FFMA R91, R104, R155, R91 ;  /* 0x0000009b685b7223 */ /* 0x000fca000000005b */
[----:B------:R0:W-:Y:S05]  /*2f50*/  @P2 STG.E desc[UR36][R12.64+0x80], R91 ;  /* 0x0000805b0c002986 */ /* 0x0001ea000c101924 */
[----:B------:R-:W-:Y:S05]  /*2f60*/  @!P3 BRA `(.L_x_65) ;  /* 0x000000000004b947 */ /* 0x000fea0003800000 */
[----:B------:R0:W5:Y:S02]  /*2f70*/  LDG.E.LTC128B R177, desc[UR36][R164.64+0x84] ;  /* 0x00008424a4b17981 */ /* 0x000164000c1e1920 */
.L_x_65:
[----:B------:R-:W-:Y:S05]  /*2f80*/  BSYNC B1 ;  /* 0x0000000000017941 */ /* 0x000fea0003800000 */
.L_x_64:
[----:B-----5:R-:W-:Y:S01]  /*2f90*/  FMUL R90, R177, R156 ;  /* 0x0000009cb15a7220 */ /* 0x020fe20000400000 */
[----:B------:R-:W-:Y:S01]  /*2fa0*/  ISETP.GT.AND P2, PT, R0, 0x20, P1 ;  /* 0x000000200000780c */ /* 0x000fe20000f44270 */
[----:B------:R-:W-:Y:S02]  /*2fb0*/  BSSY B1, `(.L_x_66) ;  /* 0x0000005000017945 */ /* 0x000fe40003800000 */
[----:B------:R-:W-:-:S05]  /*2fc0*/  FFMA R105, R105, R155, R90 ;  /* 0x0000009b69697223 */ /* 0x000fca000000005a */
[----:B------:R0:W-:Y:S05]  /*2fd0*/  @P3 STG.E desc[UR36][R12.64+0x84], R105 ;  /* 0x000084690c003986 */ /* 0x0001ea000c101924 */
[----:B------:R-:W-:Y:S05]  /*2fe0*/  @!P2 BRA `(.L_x_67) ;  /* 0x000000000004a947 */ /* 0x000fea0003800000 */
[----:B------:R0:W5:Y:S02]  /*2ff0*/  LDG.E.LTC128B R177, desc[UR36][R88.64+0x80] ;  /* 0x0000802458b17981 */ /* 0x000164000c1e1920 */
.L_x_67:
[----:B------:R-:W-:Y:S05]  /*3000*/  BSYNC B1 ;  /* 0x0000000000017941 */ /* 0x000fea0003800000 */
.L_x_66:
        /* <DEDUP_REMOVED lines=9> */
.L_x_69:
[----:B------:R-:W-:Y:S05]  /*30a0*/  BSYNC B1 ;  /* 0x0000000000017941 */ /* 0x000fea0003800000 */
.L_x_68:
        /* <DEDUP_REMOVED lines=9> */
.L_x_71:
[----:B------:R-:W-:Y:S05]  /*3140*/  BSYNC B1 ;  /* 0x0000000000017941 */ /* 0x000fea0003800000 */
.L_x_70:
[----:B0----5:R-:W-:Y:S01]  /*3150*/  FMUL R91, R177, R156 ;  /* 0x0000009cb15b7220 */ /* 0x021fe20000400000 */
[----:B------:R-:W-:Y:S01]  /*3160*/  ISETP.GT.AND P3, PT, R0, 0x29, P0 ;  /* 0x000000290000780c */ /* 0x000fe20000764270 */
[----:B------:R-:W-:Y:S02]  /*3170*/  BSSY B1, `(.L_x_72) ;  /* 0x0000005000017945 */ /* 0x000fe40003800000 */
[----:B------:R-:W-:-:S05]  /*3180*/  FFMA R91, R108, R155, R91 ;  /* 0x0000009b6c5b7223 */ /* 0x000fca000000005b */
[----:B------:R0:W-:Y:S05]  /*3190*/  @P2 STG.E desc[UR36][R12.64+0xa0], R91 ;  /* 0x0000a05b0c002986 */ /* 0x0001ea000c101924 */
[----:B------:R-:W-:Y:S05]  /*31a0*/  @!P3 BRA `(.L_x_73) ;  /* 0x000000000004b947 */ /* 0x000fea0003800000 */
[----:B------:R0:W5:Y:S02]  /*31b0*/  LDG.E.LTC128B R177, desc[UR36][R164.64+0xa4] ;  /* 0x0000a424a4b17981 */ /* 0x000164000c1e1920 */
.L_x_73:
[----:B------:R-:W-:Y:S05]  /*31c0*/  BSYNC B1 ;  /* 0x0000000000017941 */ /* 0x000fea0003800000 */
.L_x_72:
[----:B-----5:R-:W-:Y:S01]  /*31d0*/  FMUL R90, R177, R156 ;  /* 0x0000009cb15a7220 */ /* 0x020fe20000400000 */
[----:B------:R-:W-:Y:S01]  /*31e0*/  ISETP.GT.AND P2, PT, R0, 0x28, P1 ;  /* 0x000000280000780c */ /* 0x000fe20000f44270 */
[----:B------:R-:W-:Y:S02]  /*31f0*/  BSSY B1, `(.L_x_74) ;  /* 0x0000005000017945 */ /* 0x000fe40003800000 */
[----:B------:R-:W-:-:S05]  /*3200*/  FFMA R109, R109, R155, R90 ;  /* 0x0000009b6d6d7223 */ /* 0x000fca000000005a */
[----:B------:R0:W-:Y:S05]  /*3210*/  @P3 STG.E desc[UR36][R12.64+0xa4], R109 ;  /* 0x0000a46d0c003986 */ /* 0x0001ea000c101924 */
[----:B------:R-:W-:Y:S05]  /*3220*/  @!P2 BRA `(.L_x_75) ;  /* 0x000000000004a947 */ /* 0x000fea0003800000 */
[----:B------:R0:W5:Y:S02]  /*3230*/  LDG.E.LTC128B R177, desc[UR36][R88.64+0xa0] ;  /* 0x0000a02458b17981 */ /* 0x000164000c1e1920 */
.L_x_75:
[----:B------:R-:W-:Y:S05]  /*3240*/  BSYNC B1 ;  /* 0x0000000000017941 */ /* 0x000fea0003800000 */
.L_x_74:
        /* <DEDUP_REMOVED lines=9> */
.L_x_77:
[----:B------:R-:W-:Y:S05]  /*32e0*/  BSYNC B1 ;  /* 0x0000000000017941 */ /* 0x000fea0003800000 */
.L_x_76:
        /* <DEDUP_REMOVED lines=9> */
.L_x_79:
[----:B------:R-:W-:Y:S05]  /*3380*/  BSYNC B1 ;  /* 0x0000000000017941 */ /* 0x000fea0003800000 */
.L_x_78:
[----:B0----5:R-:W-:Y:S01]  /*3390*/  FMUL R91, R177, R156 ;  /* 0x0000009cb15b7220 */ /* 0x021fe20000400000 */
[----:B------:R-:W-:Y:S01]  /*33a0*/  ISETP.GT.AND P3, PT, R0, 0x31, P0 ;  /* 0x000000310000780c */ /* 0x000fe20000764270 */
[----:B------:R-:W-:Y:S02]  /*33b0*/  BSSY B1, `(.L_x_80) ;  /* 0x0000005000017945 */ /* 0x000fe40003800000 */
[----:B------:R-:W-:-:S05]  /*33c0*/  FFMA R91, R112, R155, R91 ;  /* 0x0000009b705b7223 */ /* 0x000fca000000005b */
[----:B------:R0:W-:Y:S05]  /*33d0*/  @P2 STG.E desc[UR36][R12.64+0xc0], R91 ;  /* 0x0000c05b0c002986 */ /* 0x0001ea000c101924 */
[----:B------:R-:W-:Y:S05]  /*33e0*/  @!P3 BRA `(.L_x_81) ;  /* 0x000000000004b947 */ /* 0x000fea0003800000 */
[----:B------:R0:W5:Y:S02]  /*33f0*/  LDG.E.LTC128B R177, desc[UR36][R164.64+0xc4] ;  /* 0x0000c424a4b17981 */ /* 0x000164000c1e1920 */
.L_x_81:
[----:B------:R-:W-:Y:S05]  /*3400*/  BSYNC B1 ;  /* 0x0000000000017941 */ /* 0x000fea0003800000 */
.L_x_80:
[----:B-----5:R-:W-:Y:S01]  /*3410*/  FMUL R90, R177, R156 ;  /* 0x0000009cb15a7220 */ /* 0x020fe20000400000 */
[----:B------:R-:W-:Y:S01]  /*3420*/  ISETP.GT.AND P2, PT, R0, 0x30, P1 ;  /* 0x000000300000780c */ /* 0x000fe20000f44270 */
[----:B------:R-:W-:Y:S02]  /*3430*/  BSSY B1, `(.L_x_82) ;  /* 0x0000005000017945 */ /* 0x000fe40003800000 */
[----:B------:R-:W-:-:S05]  /*3440*/  FFMA R113, R113, R155, R90 ;  /* 0x0000009b71717223 */ /* 0x000fca000000005a */
[----:B------:R0:W-:Y:S05]  /*3450*/  @P3 STG.E desc[UR36][R12.64+0xc4], R113 ;  /* 0x0000c4710c003986 */ /* 0x0001ea000c101924 */
[----:B------:R-:W-:Y:S05]  /*3460*/  @!P2 BRA `(.L_x_83) ;  /* 0x000000000004a947 */ /* 0x000fea0003800000 */
[----:B------:R0:W5:Y:S02]  /*3470*/  LDG.E.LTC128B R177, desc[UR36][R88.64+0xc0] ;  /* 0x0000c02458b17981 */ /* 0x000164000c1e1920 */
.L_x_83:
[----:B------:R-:W-:Y:S05]  /*3480*/  BSYNC B1 ;  /* 0x0000000000017941 */ /* 0x000fea0003800000 */
.L_x_82:
        /* <DEDUP_REMOVED lines=9> */
.L_x_85:
[----:B------:R-:W-:Y:S05]  /*3520*/  BSYNC B1 ;  /* 0x0000000000017941 */ /* 0x000fea0003800000 */
.L_x_84:
        /* <DEDUP_REMOVED lines=9> */
.L_x_87:
[----:B------:R-:W-:Y:S05]  /*35c0*/  BSYNC B1 ;  /* 0x0000000000017941 */ /* 0x000fea0003800000 */
.L_x_86:
[----:B0----5:R-:W-:Y:S01]  /*35d0*/  FMUL R91, R177, R156 ;  /* 0x0000009cb15b7220 */ /* 0x021fe20000400000 */
[----:B------:R-:W-:Y:S01]  /*35e0*/  ISETP.GT.AND P3, PT, R0, 0x39, P0 ;  /* 0x000000390000780c */ /* 0x000fe20000764270 */
[----:B------:R-:W-:Y:S02]  /*35f0*/  BSSY B1, `(.L_x_88) ;  /* 0x0000005000017945 */ /* 0x000fe40003800000 */
[----:B------:R-:W-:-:S05]  /*3600*/  FFMA R91, R116, R155, R91 ;  /* 0x0000009b745b7223 */ /* 0x000fca000000005b */
[----:B------:R0:W-:Y:S05]  /*3610*/  @P2 STG.E desc[UR36][R12.64+0xe0], R91 ;  /* 0x0000e05b0c002986 */ /* 0x0001ea000c101924 */
[----:B------:R-:W-:Y:S05]  /*3620*/  @!P3 BRA `(.L_x_89) ;  /* 0x000000000004b947 */ /* 0x000fea0003800000 */
[----:B------:R0:W5:Y:S02]  /*3630*/  LDG.E.LTC128B R177, desc[UR36][R164.64+0xe4] ;  /* 0x0000e424a4b17981 */ /* 0x000164000c1e1920 */
.L_x_89:
[----:B------:R-:W-:Y:S05]  /*3640*/  BSYNC B1 ;  /* 0x0000000000017941 */ /* 0x000fea0003800000 */
.L_x_88:
[----:B-----5:R-:W-:Y:S01]  /*3650*/  FMUL R90, R177, R156 ;  /* 0x0000009cb15a7220 */ /* 0x020fe20000400000 */
[----:B------:R-:W-:Y:S01]  /*3660*/  ISETP.GT.AND P2, PT, R0, 0x38, P1 ;  /* 0x000000380000780c */ /* 0x000fe20000f44270 */
[----:B------:R-:W-:Y:S02]  /*3670*/  BSSY B1, `(.L_x_90) ;  /* 0x0000005000017945 */ /* 0x000fe40003800000 */
[----:B------:R-:W-:-:S05]  /*3680*/  FFMA R117, R117, R155, R90 ;  /* 0x0000009b75757223 */ /* 0x000fca000000005a */
[----:B------:R0:W-:Y:S05]  /*3690*/  @P3 STG.E desc[UR36][R12.64+0xe4], R117 ;  /* 0x0000e4750c003986 */ /* 0x0001ea000c101924 */
[----:B------:R-:W-:Y:S05]  /*36a0*/  @!P2 BRA `(.L_x_91) ;  /* 0x000000000004a947 */ /* 0x000fea0003800000 */
[----:B------:R0:W5:Y:S02]  /*36b0*/  LDG.E.LTC128B R177, desc[UR36][R88.64+0xe0] ;  /* 0x0000e02458b17981 */ /* 0x000164000c1e1920 */
.L_x_91:
[----:B------:R-:W-:Y:S05]  /*36c0*/  BSYNC B1 ;  /* 0x0000000000017941 */ /* 0x000fea0003800000 */
.L_x_90:
        /* <DEDUP_REMOVED lines=9> */
.L_x_93:
[----:B------:R-:W-:Y:S05]  /*3760*/  BSYNC B1 ;  /* 0x0000000000017941 */ /* 0x000fea0003800000 */
.L_x_92:
        /* <DEDUP_REMOVED lines=9> */
.L_x_95:
[----:B------:R-:W-:Y:S05]  /*3800*/  BSYNC B1 ;  /* 0x0000000000017941 */ /* 0x000fea0003800000 */
.L_x_94:
[----:B0----5:R-:W-:Y:S01]  /*3810*/  FMUL R91, R177, R156 ;  /* 0x0000009cb15b7220 */ /* 0x021fe20000400000 */
[----:B------:R-:W-:Y:S01]  /*3820*/  ISETP.GT.AND P3, PT, R0, 0x41, P0 ;  /* 0x000000410000780c */ /* 0x000fe20000764270 */
[----:B------:R-:W-:Y:S02]  /*3830*/  BSSY B1, `(.L_x_96) ;  /* 0x0000005000017945 */ /* 0x000fe40003800000 */
[----:B------:R-:W-:-:S05]  /*3840*/  FFMA R91, R120, R155, R91 ;  /* 0x0000009b785b7223 */ /* 0x000fca000000005b */
[----:B------:R0:W-:Y:S05]  /*3850*/  @P2 STG.E desc[UR36][R12.64+0x100], R91 ;  /* 0x0001005b0c002986 */ /* 0x0001ea000c101924 */
[----:B------:R-:W-:Y:S05]  /*3860*/  @!P3 BRA `(.L_x_97) ;  /* 0x000000000004b947 */ /* 0x000fea0003800000 */
[----:B------:R0:W5:Y:S02]  /*3870*/  LDG.E.LTC128B R177, desc[UR36][R164.64+0x104] ;  /* 0x00010424a4b17981 */ /* 0x000164000c1e1920 */
.L_x_97:
[----:B------:R-:W-:Y:S05]  /*3880*/  BSYNC B1 ;  /* 0x0000000000017941 */ /* 0x000fea0003800000 */
.L_x_96:
[----:B-----5:R-:W-:Y:S01]  /*3890*/  FMUL R90, R177, R156 ;  /* 0x0000009cb15a7220 */ /* 0x020fe20000400000 */
[----:B------:R-:W-:Y:S01]  /*38a0*/  ISETP.GT.AND P2, PT, R0, 0x40, P1 ;  /* 0x000000400000780c */ /* 0x000fe20000f44270 */
[----:B------:R-:W-:Y:S02]  /*38b0*/  BSSY B1, `(.L_x_98) ;  /* 0x0000005000017945 */ /* 0x000fe40003800000 */
[----:B------:R-:W-:-:S05]  /*38c0*/  FFMA R121, R121, R155, R90 ;  /* 0x0000009b79797223 */ /* 0x000fca000000005a */
[----:B------:R0:W-:Y:S05]  /*38d0*/  @P3 STG.E desc[UR36][R12.64+0x104], R121 ;  /* 0x000104790c003986 */ /* 0x0001ea000c101924 */
[----:B------:R-:W-:Y:S05]  /*38e0*/  @!P2 BRA `(.L_x_99) ;  /* 0x000000000004a947 */ /* 0x000fea0003800000 */
[----:B------:R0:W5:Y:S02]  /*38f0*/  LDG.E.LTC128B R177, desc[UR36][R88.64+0x100] ;  /* 0x0001002458b17981 */ /* 0x000164000c1e1920 */
.L_x_99:
[----:B------:R-:W-:Y:S05]  /*3900*/  BSYNC B1 ;  /* 0x0000000000017941 */ /* 0x000fea0003800000 */
.L_x_98:
        /* <DEDUP_REMOVED lines=9> */
.L_x_101:
[----:B------:R-:W-:Y:S05]  /*39a0*/  BSYNC B1 ;  /* 0x0000000000017941 */ /* 0x000fea0003800000 */
.L_x_100:
        /* <DEDUP_REMOVED lines=9> */
.L_x_103:
[----:B------:R-:W-:Y:S05]  /*3a40*/  BSYNC B1 ;  /* 0x0000000000017941 */ /* 0x000fea0003800000 */
.L_x_102:
[----:B0----5:R-:W-:Y:S01]  /*3a50*/  FMUL R91, R177, R156 ;  /* 0x0000009cb15b7220 */ /* 0x021fe20000400000 */
[----:B------:R-:W-:Y:S01]  /*3a60*/  ISETP.GT.AND P3, PT, R0, 0x49, P0 ;  /* 0x000000490000780c */ /* 0x000fe20000764270 */
[----:B------:R-:W-:Y:S02]  /*3a70*/  BSSY B1, `(.L_x_104) ;  /* 0x0000005000017945 */ /* 0x000fe40003800000 */
[----:B------:R-:W-:-:S05]  /*3a80*/  FFMA R91, R124, R155, R91 ;  /* 0x0000009b7c5b7223 */ /* 0x000fca000000005b */
[----:B------:R0:W-:Y:S05]  /*3a90*/  @P2 STG.E desc[UR36][R12.64+0x120], R91 ;  /* 0x0001205b0c002986 */ /* 0x0001ea000c101924 */
[----:B------:R-:W-:Y:S05]  /*3aa0*/  @!P3 BRA `(.L_x_105) ;  /* 0x000000000004b947 */ /* 0x000fea0003800000 */
[----:B------:R0:W5:Y:S02]  /*3ab0*/  LDG.E.LTC128B R177, desc[UR36][R164.64+0x124] ;  /* 0x00012424a4b17981 */ /* 0x000164000c1e1920 */
.L_x_105:
[----:B------:R-:W-:Y:S05]  /*3ac0*/  BSYNC B1 ;  /* 0x0000000000017941 */ /* 0x000fea0003800000 */
.L_x_104:
[----:B-----5:R-:W-:Y:S01]  /*3ad0*/  FMUL R90, R177, R156 ;  /* 0x0000009cb15a7220 */ /* 0x020fe20000400000 */
[----:B------:R-:W-:Y:S01]  /*3ae0*/  ISETP.GT.AND P2, PT, R0, 0x48, P1 ;  /* 0x000000480000780c */ /* 0x000fe20000f44270 */
[----:B------:R-:W-:Y:S02]  /*3af0*/  BSSY B1, `(.L_x_106) ;  /* 0x0000005000017945 */ /* 0x000fe40003800000 */
[----:B------:R-:W-:-:S05]  /*3b00*/  FFMA R125, R125, R155, R90 ;  /* 0x0000009b7d7d7223 */ /* 0x000fca000000005a */
[----:B------:R0:W-:Y:S05]  /*3b10*/  @P3 STG.E desc[UR36][R12.64+0x124], R125 ;  /* 0x0001247d0c003986 */ /* 0x0001ea000c101924 */
[----:B------:R-:W-:Y:S05]  /*3b20*/  @!P2 BRA `(.L_x_107) ;  /* 0x000000000004a947 */ /* 0x000fea0003800000 */
[----:B------:R0:W5:Y:S02]  /*3b30*/  LDG.E.LTC128B R177, desc[UR36][R88.64+0x120] ;  /* 0x0001202458b17981 */ /* 0x000164000c1e1920 */
.L_x_107:
[----:B------:R-:W-:Y:S05]  /*3b40*/  BSYNC B1 ;  /* 0x0000000000017941 */ /* 0x000fea0003800000 */
.L_x_106:
        /* <DEDUP_REMOVED lines=9> */
.L_x_109:
[----:B------:R-:W-:Y:S05]  /*3be0*/  BSYNC B1 ;  /* 0x0000000000017941 */ /* 0x000fea0003800000 */
.L_x_108:
        /* <DEDUP_REMOVED lines=9> */
.L_x_111:
[----:B------:R-:W-:Y:S05]  /*3c80*/  BSYNC B1 ;  /* 0x0000000000017941 */ /* 0x000fea0003800000 */
.L_x_110:
[----:B0----5:R-:W-:Y:S01]  /*3c90*/  FMUL R91, R177, R156 ;  /* 0x0000009cb15b7220 */ /* 0x021fe20000400000 */
[----:B------:R-:W-:Y:S01]  /*3ca0*/  ISETP.GT.AND P3, PT, R0, 0x51, P0 ;  /* 0x000000510000780c */ /* 0x000fe20000764270 */
[----:B------:R-:W-:Y:S02]  /*3cb0*/  BSSY B1, `(.L_x_112) ;  /* 0x0000005000017945 */ /* 0x000fe40003800000 */
[----:B------:R-:W-:-:S05]  /*3cc0*/  FFMA R91, R128, R155, R91 ;  /* 0x0000009b805b7223 */ /* 0x000fca000000005b */
[----:B------:R0:W-:Y:S05]  /*3cd0*/  @P2 STG.E desc[UR36][R12.64+0x140], R91 ;  /* 0x0001405b0c002986 */ /* 0x0001ea000c101924 */
[----:B------:R-:W-:Y:S05]  /*3ce0*/  @!P3 BRA `(.L_x_113) ;  /* 0x000000000004b947 */ /* 0x000fea0003800000 */
[----:B------:R0:W5:Y:S02]  /*3cf0*/  LDG.E.LTC128B R177, desc[UR36][R164.64+0x144] ;  /* 0x00014424a4b17981 */ /* 0x000164000c1e1920 */
.L_x_113:
[----:B------:R-:W-:Y:S05]  /*3d00*/  BSYNC B1 ;  /* 0x0000000000017941 */ /* 0x000fea0003800000 */
.L_x_112:
[----:B-----5:R-:W-:Y:S01]  /*3d10*/  FMUL R90, R177, R156 ;  /* 0x0000009cb15a7220 */ /* 0x020fe20000400000 */
[----:B------:R-:W-:Y:S01]  /*3d20*/  ISETP.GT.AND P2, PT, R0, 0x50, P1 ;  /* 0x000000500000780c */ /* 0x000fe20000f44270 */
[----:B------:R-:W-:Y:S02]  /*3d30*/  BSSY B1, `(.L_x_114) ;  /* 0x0000005000017945 */ /* 0x000fe40003800000 */
[----:B------:R-:W-:-:S05]  /*3d40*/  FFMA R129, R129, R155, R90 ;  /* 0x0000009b81817223 */ /* 0x000fca000000005a */
[----:B------:R0:W-:Y:S05]  /*3d50*/  @P3 STG.E desc[UR36][R12.64+0x144], R129 ;  /* 0x000144810c003986 */ /* 0x0001ea000c101924 */
[----:B------:R-:W-:Y:S05]  /*3d60*/  @!P2 BRA `(.L_x_115) ;  /* 0x000000000004a947 */ /* 0x000fea0003800000 */
[----:B------:R0:W5:Y:S02]  /*3d70*/  LDG.E.LTC128B R177, desc[UR36][R88.64+0x140] ;  /* 0x0001402458b17981 */ /* 0x000164000c1e1920 */
.L_x_115:
[----:B------:R-:W-:Y:S05]  /*3d80*/  BSYNC B1 ;  /* 0x0000000000017941 */ /* 0x000fea0003800000 */
.L_x_114:
        /* <DEDUP_REMOVED lines=9> */
.L_x_117:
[----:B------:R-:W-:Y:S05]  /*3e20*/  BSYNC B1 ;  /* 0x0000000000017941 */ /* 0x000fea0003800000 */
.L_x_116:
        /* <DEDUP_REMOVED lines=9> */
.L_x_119:
[----:B------:R-:W-:Y:S05]  /*3ec0*/  BSYNC B1 ;  /* 0x0000000000017941 */ /* 0x000fea0003800000 */
.L_x_118:
[----:B0----5:R-:W-:Y:S01]  /*3ed0*/  FMUL R91, R177, R156 ;  /* 0x0000009cb15b7220 */ /* 0x021fe20000400000 */
[----:B------:R-:W-:Y:S01]  /*3ee0*/  ISETP.GT.AND P3, PT, R0, 0x59, P0 ;  /* 0x000000590000780c */ /* 0x000fe20000764270 */
[----:B------:R-:W-:Y:S02]  /*3ef0*/  BSSY B1, `(.L_x_120) ;  /* 0x0000005000017945 */ /* 0x000fe40003800000 */
[----:B------:R-:W-:-:S05]  /*3f00*/  FFMA R91, R132, R155, R91 ;  /* 0x0000009b845b7223 */ /* 0x000fca000000005b */
[----:B------:R0:W-:Y:S05]  /*3f10*/  @P2 STG.E desc[UR36][R12.64+0x160], R91 ;  /* 0x0001605b0c002986 */ /* 0x0001ea000c101924 */
[----:B------:R-:W-:Y:S05]  /*3f20*/  @!P3 BRA `(.L_x_121) ;  /* 0x000000000004b947 */ /* 0x000fea0003800000 */
[----:B------:R0:W5:Y:S02]  /*3f30*/  LDG.E.LTC128B R177, desc[UR36][R164.64+0x164] ;  /* 0x00016424a4b17981 */ /* 0x000164000c1e1920 */
.L_x_121:
[----:B------:R-:W-:Y:S05]  /*3f40*/  BSYNC B1 ;  /* 0x0000000000017941 */ /* 0x000fea0003800000 */
.L_x_120:
[----:B-----5:R-:W-:Y:S01]  /*3f50*/  FMUL R90, R177, R156 ;  /* 0x0000009cb15a7220 */ /* 0x020fe20000400000 */
[----:B------:R-:W-:Y:S01]  /*3f60*/  ISETP.GT.AND P2, PT, R0, 0x58, P1 ;  /* 0x000000580000780c */ /* 0x000fe20000f44270 */
[----:B------:R-:W-:Y:S02]  /*3f70*/  BSSY B1, `(.L_x_122) ;  /* 0x0000005000017945 */ /* 0x000fe40003800000 */
[----:B------:R-:W-:-:S05]  /*3f80*/  FFMA R133, R133, R155, R90 ;  /* 0x0000009b85857223 */ /* 0x000fca000000005a */
[----:B------:R0:W-:Y:S05]  /*3f90*/  @P3 STG.E desc[UR36][R12.64+0x164], R133 ;  /* 0x000164850c003986 */ /* 0x0001ea000c101924 */
[----:B------:R-:W-:Y:S05]  /*3fa0*/  @!P2 BRA `(.L_x_123) ;  /* 0x000000000004a947 */ /* 0x000fea0003800000 */
[----:B------:R0:W5:Y:S02]  /*3fb0*/  LDG.E.LTC128B R177, desc[UR36][R88.64+0x160] ;  /* 0x0001602458b17981 */ /* 0x000164000c1e1920 */
.L_x_123:
[----:B------:R-:W-:Y:S05]  /*3fc0*/  BSYNC B1 ;  /* 0x0000000000017941 */ /* 0x000fea0003800000 */
.L_x_122:
        /* <DEDUP_REMOVED lines=9> */
.L_x_125:
[----:B------:R-:W-:Y:S05]  /*4060*/  BSYNC B1 ;  /* 0x0000000000017941 */ /* 0x000fea0003800000 */
.L_x_124:
        /* <DEDUP_REMOVED lines=9> */
.L_x_127:
[----:B------:R-:W-:Y:S05]  /*4100*/  BSYNC B1 ;  /* 0x0000000000017941 */ /* 0x000fea0003800000 */
.L_x_126:
[----:B0----5:R-:W-:Y:S01]  /*4110*/  FMUL R91, R177, R156 ;  /* 0x0000009cb15b7220 */ /* 0x021fe20000400000 */
[----:B------:R-:W-:Y:S01]  /*4120*/  ISETP.GT.AND P3, PT, R0, 0x61, P0 ;  /* 0x000000610000780c */ /* 0x000fe20000764270 */
[----:B------:R-:W-:Y:S02]  /*4130*/  BSSY B1, `(.L_x_128) ;  /* 0x0000005000017945 */ /* 0x000fe40003800000 */
[----:B------:R-:W-:-:S05]  /*4140*/  FFMA R91, R136, R155, R91 ;  /* 0x0000009b885b7223 */ /* 0x000fca000000005b */
[----:B------:R0:W-:Y:S05]  /*4150*/  @P2 STG.E desc[UR36][R12.64+0x180], R91 ;  /* 0x0001805b0c002986 */ /* 0x0001ea000c101924 */
[----:B------:R-:W-:Y:S05]  /*4160*/  @!P3 BRA `(.L_x_129) ;  /* 0x000000000004b947 */ /* 0x000fea0003800000 */
[----:B------:R0:W5:Y:S02]  /*4170*/  LDG.E.LTC128B R177, desc[UR36][R164.64+0x184] ;  /* 0x00018424a4b17981 */ /* 0x000164000c1e1920 */
.L_x_129:
[----:B------:R-:W-:Y:S05]  /*4180*/  BSYNC B1 ;  /* 0x0000000000017941 */ /* 0x000fea0003800000 */
.L_x_128:
[----:B-----5:R-:W-:Y:S01]  /*4190*/  FMUL R90, R177, R156 ;  /* 0x0000009cb15a7220 */ /* 0x020fe20000400000 */
[----:B------:R-:W-:Y:S01]  /*41a0*/  ISETP.GT.AND P2, PT, R0, 0x60, P1 ;  /* 0x000000600000780c */ /* 0x000fe20000f44270 */
[----:B------:R-:W-:Y:S02]  /*41b0*/  BSSY B1, `(.L_x_130) ;  /* 0x0000005000017945 */ /* 0x000fe40003800000 */
[----:B------:R-:W-:-:S05]  /*41c0*/  FFMA R137, R137, R155, R90 ;  /* 0x0000009b89897223 */ /* 0x000fca000000005a */
[----:B------:R0:W-:Y:S05]  /*41d0*/  @P3 STG.E desc[UR36][R12.64+0x184], R137 ;  /* 0x000184890c003986 */ /* 0x0001ea000c101924 */
[----:B------:R-:W-:Y:S05]  /*41e0*/  @!P2 BRA `(.L_x_131) ;  /* 0x000000000004a947 */ /* 0x000fea0003800000 */
[----:B------:R0:W5:Y:S02]  /*41f0*/  LDG.E.LTC128B R177, desc[UR36][R88.64+0x180] ;  /* 0x0001802458b17981 */ /* 0x000164000c1e1920 */
.L_x_131:
[----:B------:R-:W-:Y:S05]  /*4200*/  BSYNC B1 ;  /* 0x0000000000017941 */ /* 0x000fea0003800000 */
.L_x_130:
        /* <DEDUP_REMOVED lines=9> */
.L_x_133:
[----:B------:R-:W-:Y:S05]  /*42a0*/  BSYNC B1 ;  /* 0x0000000000017941 */ /* 0x000fea0003800000 */
.L_x_132:
        /* <DEDUP_REMOVED lines=9> */
.L_x_135:
[----:B------:R-:W-:Y:S05]  /*4340*/  BSYNC B1 ;  /* 0x0000000000017941 */ /* 0x000fea0003800000 */
.L_x_134:
[----:B0----5:R-:W-:Y:S01]  /*4350*/  FMUL R91, R177, R156 ;  /* 0x0000009cb15b7220 */ /* 0x021fe20000400000 */
[----:B------:R-:W-:Y:S01]  /*4360*/  ISETP.GT.AND P3, PT, R0, 0x69, P0 ;  /* 0x000000690000780c */ /* 0x000fe20000764270 */
[----:B------:R-:W-:Y:S02]  /*4370*/  BSSY B1, `(.L_x_136) ;  /* 0x0000005000017945 */ /* 0x000fe40003800000 */
[----:B------:R-:W-:-:S05]  /*4380*/  FFMA R91, R140, R155, R91 ;  /* 0x0000009b8c5b7223 */ /* 0x000fca000000005b */
[----:B------:R0:W-:Y:S05]  /*4390*/  @P2 STG.E desc[UR36][R12.64+0x1a0], R91 ;  /* 0x0001a05b0c002986 */ /* 0x0001ea000c101924 */
[----:B------:R-:W-:Y:S05]  /*43a0*/  @!P3 BRA `(.L_x_137) ;  /* 0x000000000004b947 */ /* 0x000fea0003800000 */
[----:B------:R0:W5:Y:S02]  /*43b0*/  LDG.E.LTC128B R177, desc[UR36][R164.64+0x1a4] ;  /* 0x0001a424a4b17981 */ /* 0x000164000c1e1920 */
.L_x_137:
[----:B------:R-:W-:Y:S05]  /*43c0*/  BSYNC B1 ;  /* 0x0000000000017941 */ /* 0x000fea0003800000 */
.L_x_136:
[----:B-----5:R-:W-:Y:S01]  /*43d0*/  FMUL R90, R177, R156 ;  /* 0x0000009cb15a7220 */ /* 0x020fe20000400000 */
[----:B------:R-:W-:Y:S01]  /*43e0*/  ISETP.GT.AND P2, PT, R0, 0x68, P1 ;  /* 0x000000680000780c */ /* 0x000fe20000f44270 */
[----:B------:R-:W-:Y:S02]  /*43f0*/  BSSY B1, `(.L_x_138) ;  /* 0x0000005000017945 */ /* 0x000fe40003800000 */
[----:B------:R-:W-:-:S05]  /*4400*/  FFMA R141, R141, R155, R90 ;  /* 0x0000009b8d8d7223 */ /* 0x000fca000000005a */
[----:B------:R0:W-:Y:S05]  /*4410*/  @P3 STG.E desc[UR36][R12.64+0x1a4], R141 ;  /* 0x0001a48d0c003986 */ /* 0x0001ea000c101924 */
[----:B------:R-:W-:Y:S05]  /*4420*/  @!P2 BRA `(.L_x_139) ;  /* 0x000000000004a947 */ /* 0x000fea0003800000 */
[----:B------:R0:W5:Y:S02]  /*4430*/  LDG.E.LTC128B R177, desc[UR36][R88.64+0x1a0] ;  /* 0x0001a02458b17981 */ /* 0x000164000c1e1920 */
.L_x_139:
[----:B------:R-:W-:Y:S05]  /*4440*/  BSYNC B1 ;  /* 0x0000000000017941 */ /* 0x000fea0003800000 */
.L_x_138:
        /* <DEDUP_REMOVED lines=9> */
.L_x_141:
[----:B------:R-:W-:Y:S05]  /*44e0*/  BSYNC B1 ;  /* 0x0000000000017941 */ /* 0x000fea0003800000 */
.L_x_140:
        /* <DEDUP_REMOVED lines=9> */
.L_x_143:
[----:B------:R-:W-:Y:S05]  /*4580*/  BSYNC B1 ;  /* 0x0000000000017941 */ /* 0x000fea0003800000 */
.L_x_142:
[----:B0----5:R-:W-:Y:S01]  /*4590*/  FMUL R91, R177, R156 ;  /* 0x0000009cb15b7220 */ /* 0x021fe20000400000 */
[----:B------:R-:W-:Y:S01]  /*45a0*/  ISETP.GT.AND P3, PT, R0, 0x71, P0 ;  /* 0x000000710000780c */ /* 0x000fe20000764270 */
[----:B------:R-:W-:Y:S02]  /*45b0*/  BSSY B1, `(.L_x_144) ;  /* 0x0000005000017945 */ /* 0x000fe40003800000 */
[----:B------:R-:W-:-:S05]  /*45c0*/  FFMA R91, R144, R155, R91 ;  /* 0x0000009b905b7223 */ /* 0x000fca000000005b */
[----:B------:R0:W-:Y:S05]  /*45d0*/  @P2 STG.E desc[UR36][R12.64+0x1c0], R91 ;  /* 0x0001c05b0c002986 */ /* 0x0001ea000c101924 */
[----:B------:R-:W-:Y:S05]  /*45e0*/  @!P3 BRA `(.L_x_145) ;  /* 0x000000000004b947 */ /* 0x000fea0003800000 */
[----:B------:R0:W5:Y:S02]  /*45f0*/  LDG.E.LTC128B R177, desc[UR36][R164.64+0x1c4] ;  /* 0x0001c424a4b17981 */ /* 0x000164000c1e1920 */
.L_x_145:
[----:B------:R-:W-:Y:S05]  /*4600*/  BSYNC B1 ;  /* 0x0000000000017941 */ /* 0x000fea0003800000 */
.L_x_144:
[----:B-----5:R-:W-:Y:S01]  /*4610*/  FMUL R90, R177, R156 ;  /* 0x0000009cb15a7220 */ /* 0x020fe20000400000 */
[----:B------:R-:W-:Y:S01]  /*4620*/  ISETP.GT.AND P2, PT, R0, 0x70, P1 ;  /* 0x000000700000780c */ /* 0x000fe20000f44270 */
[----:B------:R-:W-:Y:S02]  /*4630*/  BSSY B1, `(.L_x_146) ;  /* 0x0000005000017945 */ /* 0x000fe40003800000 */
[----:B------:R-:W-:-:S05]  /*4640*/  FFMA R145, R145, R155, R90 ;  /* 0x0000009b91917223 */ /* 0x000fca000000005a */
[----:B------:R0:W-:Y:S05]  /*4650*/  @P3 STG.E desc[UR36][R12.64+0x1c4], R145 ;  /* 0x0001c4910c003986 */ /* 0x0001ea000c101924 */
[----:B------:R-:W-:Y:S05]  /*4660*/  @!P2 BRA `(.L_x_147) ;  /* 0x000000000004a947 */ /* 0x000fea0003800000 */
[----:B------:R0:W5:Y:S02]  /*4670*/  LDG.E.LTC128B R177, desc[UR36][R88.64+0x1c0] ;  /* 0x0001c02458b17981 */ /* 0x000164000c1e1920 */
.L_x_147:
[----:B------:R-:W-:Y:S05]  /*4680*/  BSYNC B1 ;  /* 0x0000000000017941 */ /* 0x000fea0003800000 */
.L_x_146:
        /* <DEDUP_REMOVED lines=9> */
.L_x_149:
[----:B------:R-:W-:Y:S05]  /*4720*/  BSYNC B1 ;  /* 0x0000000000017941 */ /* 0x000fea0003800000 */
.L_x_148:
        /* <DEDUP_REMOVED lines=9> */
.L_x_151:
[----:B------:R-:W-:Y:S05]  /*47c0*/  BSYNC B1 ;  /* 0x0000000000017941 */ /* 0x000fea0003800000 */
.L_x_150:
[----:B0----5:R-:W-:Y:S01]  /*47d0*/  FMUL R91, R177, R156 ;  /* 0x0000009cb15b7220 */ /* 0x021fe20000400000 */
[----:B------:R-:W-:Y:S01]  /*47e0*/  ISETP.GT.AND P0, PT, R0, 0x79, P0 ;  /* 0x000000790000780c */ /* 0x000fe20000704270 */
[----:B------:R-:W-:Y:S01]  /*47f0*/  BSSY B1, `(.L_x_152) ;  /* 0x0000006000017945 */ /* 0x000fe20003800000 */
[----:B------:R-:W-:Y:S01]  /*4800*/  IADD3 R157, P2, R157, 0x80, RZ ;  /* 0x000000809d9d7810 */ /* 0x000fe20007f5e0ff */
[----:B------:R-:W-:-:S05]  /*4810*/  FFMA R91, R148, R155, R91 ;  /* 0x0000009b945b7223 */ /* 0x000fca000000005b */
[----:B------:R0:W-:Y:S05]  /*4820*/  @P4 STG.E desc[UR36][R12.64+0x1e0], R91 ;  /* 0x0001e05b0c004986 */ /* 0x0001ea000c101924 */
[----:B------:R-:W-:Y:S05]  /*4830*/  @!P0 BRA `(.L_x_153) ;  /* 0x0000000000048947 */ /* 0x000fea0003800000 */
[----:B------:R0:W5:Y:S02]  /*4840*/  LDG.E.LTC128B R177, desc[UR36][R164.64+0x1e4] ;  /* 0x0001e424a4b17981 */ /* 0x000164000c1e1920 */
.L_x_153:
[----:B------:R-:W-:Y:S05]  /*4850*/  BSYNC B1 ;  /* 0x0000000000017941 */ /* 0x000fea0003800000 */
.L_x_152:
[----:B-----5:R-:W-:Y:S01]  /*4860*/  FMUL R8, R177, R156 ;  /* 0x0000009cb1087220 */ /* 0x020fe20000400000 */
[----:B------:R-:W-:Y:S01]  /*4870*/  IMAD.X R9, RZ, RZ, R9, P2 ;  /* 0x000000ffff097224 */ /* 0x000fe200010e0609 */
[----:B------:R-:W-:Y:S01]  /*4880*/  ISETP.GT.AND P2, PT, R0, 0x78, P1 ;  /* 0x000000780000780c */ /* 0x000fe20000f44270 */
[----:B------:R-:W-:Y:S01]  /*4890*/  BSSY B1, `(.L_x_154) ;  /* 0x0000008000017945 */ /* 0x000fe20003800000 */
[----:B------:R-:W-:Y:S01]  /*48a0*/  FFMA R149, R149, R155, R8 ;  /* 0x0000009b95957223 */ /* 0x000fe20000000008 */
[----:B------:R-:W-:Y:S01]  /*48b0*/  IMAD R90, R9, R158, RZ ;  /* 0x0000009e095a7224 */ /* 0x000fe200078e02ff */
[----:B------:R-:W-:Y:S01]  /*48c0*/  @P0 MOV R9, R13 ;  /* 0x0000000d00090202 */ /* 0x000fe20000000f00 */
[----:B------:R-:W-:-:S05]  /*48d0*/  @P0 IMAD.MOV.U32 R8, RZ, RZ, R12 ;  /* 0x000000ffff080224 */ /* 0x000fca00078e000c */
[----:B------:R0:W-:Y:S03]  /*48e0*/  @P0 STG.E desc[UR36][R8.64+0x1e4], R149 ;  /* 0x0001e49508000986 */ /* 0x0001e6000c101924 */
[----:B------:R-:W-:Y:S05]  /*48f0*/  @!P2 BRA `(.L_x_155) ;  /* 0x000000000004a947 */ /* 0x000fea0003800000 */
[----:B------:R0:W5:Y:S02]  /*4900*/  LDG.E.LTC128B R177, desc[UR36][R88.64+0x1e0] ;  /* 0x0001e02458b17981 */ /* 0x000164000c1e1920 */
.L_x_155:
[----:B------:R-:W-:Y:S05]  /*4910*/  BSYNC B1 ;  /* 0x0000000000017941 */ /* 0x000fea0003800000 */
.L_x_154:
[----:B0----5:R-:W-:Y:S01]  /*4920*/  FMUL R9, R177, R156 ;  /* 0x0000009cb1097220 */ /* 0x021fe20000400000 */
[----:B------:R-:W-:Y:S01]  /*4930*/  @P2 IMAD.MOV.U32 R8, RZ, RZ, R170 ;  /* 0x000000ffff082224 */ /* 0x000fe200078e00aa */
[----:B------:R-:W-:Y:S01]  /*4940*/  ISETP.GT.AND P1, PT, R0, 0x79, P1 ;  /* 0x000000790000780c */ /* 0x000fe20000f24270 */
[----:B------:R-:W-:Y:S02]  /*4950*/  IMAD R93, R157, R159, R90 ;  /* 0x0000009f9d5d7224 */ /* 0x000fe400078e025a */
[----:B------:R-:W-:Y:S01]  /*4960*/  FFMA R95, R150, R155, R9 ;  /* 0x0000009b965f7223 */ /* 0x000fe20000000009 */
[----:B------:R-:W-:Y:S01]  /*4970*/  @P2 IMAD.MOV.U32 R9, RZ, RZ, R171 ;  /* 0x000000ffff092224 */ /* 0x000fe200078e00ab */
[----:B------:R-:W-:Y:S01]  /*4980*/  ISETP.GT.AND P0, PT, R3, 0x80, PT ;  /* 0x000000800300780c */ /* 0x000fe20003f04270 */
[----:B------:R-:W-:Y:S01]  /*4990*/  IMAD.WIDE.U32 R90, R157, R158, R20 ;  /* 0x0000009e9d5a7225 */ /* 0x000fe200078e0014 */
[----:B------:R-:W-:Y:S02]  /*49a0*/  BSSY B1, `(.L_x_156) ;  /* 0x0000006000017945 */ /* 0x000fe40003800000 */
[----:B------:R0:W-:Y:S01]  /*49b0*/  @P2 STG.E desc[UR36][R8.64+0x1e0], R95 ;  /* 0x0001e05f08002986 */ /* 0x0001e2000c101924 */
[----:B------:R-:W-:-:S02]  /*49c0*/  ISETP.GT.AND P5, PT, R0, RZ, P0 ;  /* 0x000000ff0000720c */ /* 0x000fc400007a4270 */
[----:B------:R-:W-:Y:S01]  /*49d0*/  IADD3 R92, R91, R93, RZ ;  /* 0x0000005d5b5c7210 */ /* 0x000fe20007ffe0ff */
[----:B------:R-:W-:Y:S10]  /*49e0*/  @!P1 BRA `(.L_x_157) ;  /* 0x0000000000049947 */ /* 0x000ff40003800000 */
[----:B------:R0:W5:Y:S02]  /*49f0*/  LDG.E.LTC128B R177, desc[UR36][R88.64+0x1e4] ;  /* 0x0001e42458b17981 */ /* 0x000164000c1e1920 */
.L_x_157:
[----:B------:R-:W-:Y:S05]  /*4a00*/  BSYNC B1 ;  /* 0x0000000000017941 */ /* 0x000fea0003800000 */
.L_x_156:
[----:B0--3-5:R-:W-:Y:S01]  /*4a10*/  FMUL R88, R177, R156 ;  /* 0x0000009cb1587220 */ /* 0x029fe20000400000 */
[----:B------:R-:W-:-:S03]  /*4a20*/  LEA R8, P2, R90, R10, 0x2 ;  /* 0x0000000a5a087211 */ /* 0x000fc600078410ff */
[----:B------:R-:W-:Y:S01]  /*4a30*/  FFMA R151, R151, R155, R88 ;  /* 0x0000009b97977223 */ /* 0x000fe20000000058 */
[----:B------:R-:W-:-:S04]  /*4a40*/  LEA.HI.X R9, R90, R11, R92, 0x2, P2 ;  /* 0x0000000b5a097211 */ /* 0x000fc800010f145c */
[----:B------:R0:W-:Y:S04]  /*4a50*/  @P1 STG.E desc[UR36][R170.64+0x1e4], R151 ;  /* 0x0001e497aa001986 */ /* 0x0001e8000c101924 */
[----:B------:R3:W2:Y:S01]  /*4a60*/  @P5 LDG.E.LTC128B R177, desc[UR36][R8.64] ;  /* 0x0000002408b15981 */ /* 0x0006a2000c1e1920 */
[----:B------:R-:W-:Y:S01]  /*4a70*/  IMAD.WIDE.U32 R88, R157, R158, R6 ;  /* 0x0000009e9d587225 */ /* 0x000fe200078e0006 */
[----:B------:R-:W-:Y:S01]  /*4a80*/  SHF.L.U64.HI R97, R4, 0x9, R5 ;  /* 0x0000000904617819 */ /* 0x000fe20000010205 */
[----:B------:R-:W-:Y:S01]  /*4a90*/  BSSY B1, `(.L_x_158) ;  /* 0x0000013000017945 */ /* 0x000fe20003800000 */
[----:B------:R-:W-:Y:S01]  /*4aa0*/  ISETP.GT.AND P4, PT, R0, 0x1, P0 ;  /* 0x000000010000780c */ /* 0x000fe20000784270 */
[----:B------:R-:W-:Y:S02]  /*4ab0*/  IMAD.IADD R89, R93, 0x1, R89 ;  /* 0x000000015d597824 */ /* 0x000fe400078e0259 */
[----:B------:R-:W-:-:S02]  /*4ac0*/  IMAD.SHL.U32 R95, R4, 0x200, RZ ;  /* 0x00000200045f7824 */ /* 0x000fc400078e00ff */
[----:B------:R-:W-:-:S03]  /*4ad0*/  IMAD.WIDE.U32 R90, R23, R14, R88 ;  /* 0x0000000e175a7225 */ /* 0x000fc600078e0058 */
[----:B------:R-:W-:Y:S01]  /*4ae0*/  IADD3 R88, P2, R95, R12, RZ ;  /* 0x0000000c5f587210 */ /* 0x000fe20007f5e0ff */
[----:B------:R-:W-:Y:S01]  /*4af0*/  IMAD.WIDE.U32 R158, R157, R158, R162 ;  /* 0x0000009e9d9e7225 */ /* 0x000fe200078e00a2 */
[----:B---3--:R-:W-:Y:S02]  /*4b00*/  IADD3 R8, R15, R91, RZ ;  /* 0x0000005b0f087210 */ /* 0x008fe40007ffe0ff */
[----:B------:R-:W-:Y:S01]  /*4b10*/  LEA R4, P1, R90, R10, 0x2 ;  /* 0x0000000a5a047211 */ /* 0x000fe200078210ff */
[----:B------:R-:W-:Y:S01]  /*4b20*/  IMAD.X R89, R97, 0x1, R13, P2 ;  /* 0x0000000161597824 */ /* 0x000fe200010e060d */
[-C--:B------:R-:W-:Y:S01]  /*4b30*/  IADD3 R160, P3, R160, R158.reuse, RZ ;  /* 0x0000009ea0a07210 */ /* 0x080fe20007f7e0ff */
[----:B------:R-:W-:Y:S01]  /*4b40*/  IMAD.IADD R159, R93, 0x1, R159 ;  /* 0x000000015d9f7824 */ /* 0x000fe200078e029f */
[----:B------:R-:W-:Y:S01]  /*4b50*/  IADD3 R92, P2, R6, R158, RZ ;  /* 0x0000009e065c7210 */ /* 0x000fe20007f5e0ff */
[----:B--2---:R-:W-:-:S04]  /*4b60*/  FMUL R5, R177, R156 ;  /* 0x0000009cb1057220 */ /* 0x004fc80000400000 */
[----:B------:R-:W-:Y:S01]  /*4b70*/  FFMA R9, R24, R155, R5 ;  /* 0x0000009b18097223 */ /* 0x000fe20000000005 */
[----:B------:R-:W-:-:S04]  /*4b80*/  LEA.HI.X R5, R90, R11, R8, 0x2, P1 ;  /* 0x0000000b5a057211 */ /* 0x000fc800008f1408 */
[----:B------:R0:W-:Y:S01]  /*4b90*/  @P5 STG.E desc[UR36][R88.64], R9 ;  /* 0x0000000958005986 */ /* 0x0001e2000c101924 */
[----:B------:R-:W-:Y:S05]  /*4ba0*/  @!P4 BRA `(.L_x_159) ;  /* 0x000000000004c947 */ /* 0x000fea0003800000 */
[----:B------:R2:W5:Y:S02]  /*4bb0*/  LDG.E.LTC128B R177, desc[UR36][R4.64+0x4] ;  /* 0x0000042404b17981 */ /* 0x000564000c1e1920 */
.L_x_159:
[----:B------:R-:W-:Y:S05]  /*4bc0*/  BSYNC B1 ;  /* 0x0000000000017941 */ /* 0x000fea0003800000 */
.L_x_158:
[----:B-----5:R-:W-:Y:S01]  /*4bd0*/  FMUL R6, R177, R156 ;  /* 0x0000009cb1067220 */ /* 0x020fe20000400000 */
[----:B------:R-:W-:Y:S01]  /*4be0*/  @P4 IMAD.MOV.U32 R24, RZ, RZ, R88 ;  /* 0x000000ffff184224 */ /* 0x000fe200078e0058 */
[----:B------:R-:W-:Y:S01]  /*4bf0*/  ISETP.GT.AND P1, PT, R3, 0x88, PT ;  /* 0x000000880300780c */ /* 0x000fe20003f24270 */
[----:B------:R-:W-:Y:S02]  /*4c00*/  IMAD.X R93, R7, 0x1, R159, P2 ;  /* 0x00000001075d7824 */ /* 0x000fe400010e069f */
[----:B0-----:R-:W-:Y:S01]  /*4c10*/  FFMA R9, R25, R155, R6 ;  /* 0x0000009b19097223 */ /* 0x001fe20000000006 */
[----:B------:R-:W-:Y:S01]  /*4c20*/  @P4 MOV R25, R89 ;  /* 0x0000005900194202 */ /* 0x000fe20000000f00 */
[----:B------:R-:W-:Y:S01]  /*4c30*/  BSSY B1, `(.L_x_160) ;  /* 0x000000b000017945 */ /* 0x000fe20003800000 */
[----:B------:R-:W-:Y:S02]  /*4c40*/  ISETP.GT.AND P2, PT, R0, RZ, P1 ;  /* 0x000000ff0000720c */ /* 0x000fe40000f44270 */
[----:B------:R-:W-:Y:S01]  /*4c50*/  IADD3.X R3, R159, R21, RZ, P3, !PT ;  /* 0x000000159f037210 */ /* 0x000fe20001ffe4ff */
[----:B------:R0:W-:Y:S01]  /*4c60*/  @P4 STG.E desc[UR36][R24.64+0x4], R9 ;  /* 0x0000040918004986 */ /* 0x0001e2000c101924 */
[----:B------:R-:W-:Y:S01]  /*4c70*/  LEA R6, P5, R160, R10, 0x2 ;  /* 0x0000000aa0067211 */ /* 0x000fe200078a10ff */
[----:B------:R-:W-:Y:S01]  /*4c80*/  IMAD.WIDE.U32 R20, R23, R14, R92 ;  /* 0x0000000e17147225 */ /* 0x000fe200078e005c */
[----:B------:R-:W-:-:S02]  /*4c90*/  IADD3 R8, P3, R88, R167, RZ ;  /* 0x000000a758087210 */ /* 0x000fc40007f7e0ff */
[----:B------:R-:W-:Y:S01]  /*4ca0*/  LEA.HI.X R7, R160, R11, R3, 0x2, P5 ;  /* 0x0000000ba0077211 */ /* 0x000fe200028f1403 */
[----:B------:R-:W-:-:S04]  /*4cb0*/  IMAD.IADD R15, R15, 0x1, R21 ;  /* 0x000000010f0f7824 */ /* 0x000fc800078e0215 */
[----:B------:R-:W-:Y:S06]  /*4cc0*/  @!P2 BRA `(.L_x_161) ;  /* 0x000000000004a947 */ /* 0x000fec0003800000 */
[----:B------:R3:W5:Y:S02]  /*4cd0*/  LDG.E.LTC128B R177, desc[UR36][R6.64] ;  /* 0x0000002406b17981 */ /* 0x000764000c1e1920 */
.L_x_161:
[----:B------:R-:W-:Y:S05]  /*4ce0*/  BSYNC B1 ;  /* 0x0000000000017941 */ /* 0x000fea0003800000 */
.L_x_160:
[----:B-----5:R-:W-:Y:S01]  /*4cf0*/  FMUL R3, R177, R156 ;  /* 0x0000009cb1037220 */ /* 0x020fe20000400000 */
[----:B0-----:R-:W-:Y:S01]  /*4d00*/  IMAD.X R9, R89, 0x1, R169, P3 ;  /* 0x0000000159097824 */ /* 0x001fe200018e06a9 */
[----:B------:R-:W-:Y:S01]  /*4d10*/  ISETP.GT.AND P4, PT, R0, 0x1, P1 ;  /* 0x000000010000780c */ /* 0x000fe20000f84270 */
[----:B------:R-:W-:Y:S01]  /*4d20*/  BSSY B1, `(.L_x_162) ;  /* 0x0000007000017945 */ /* 0x000fe20003800000 */
[----:B------:R-:W-:Y:S01]  /*4d30*/  FFMA R3, R26, R155, R3 ;  /* 0x0000009b1a037223 */ /* 0x000fe20000000003 */
[----:B------:R-:W-:-:S04]  /*4d40*/  LEA R10, P5, R20, R10, 0x2 ;  /* 0x0000000a140a7211 */ /* 0x000fc800078a10ff */
[----:B------:R0:W-:Y:S01]  /*4d50*/  @P2 STG.E desc[UR36][R8.64], R3 ;  /* 0x0000000308002986 */ /* 0x0001e2000c101924 */
[----:B------:R-:W-:-:S05]  /*4d60*/  LEA.HI.X R11, R20, R11, R15, 0x2, P5 ;  /* 0x0000000b140b7211 */ /* 0x000fca00028f140f */
[----:B------:R-:W-:Y:S05]  /*4d70*/  @!P4 BRA `(.L_x_163) ;  /* 0x000000000004c947 */ /* 0x000fea0003800000 */
[----:B------:R0:W5:Y:S02]  /*4d80*/  LDG.E.LTC128B R177, desc[UR36][R10.64+0x4] ;  /* 0x000004240ab17981 */ /* 0x000164000c1e1920 */
.L_x_163:
[----:B------:R-:W-:Y:S05]  /*4d90*/  BSYNC B1 ;  /* 0x0000000000017941 */ /* 0x000fea0003800000 */
.L_x_162:
[----:B---3-5:R-:W-:Y:S01]  /*4da0*/  FMUL R6, R177, R156 ;  /* 0x0000009cb1067220 */ /* 0x028fe20000400000 */
[----:B------:R-:W-:Y:S01]  /*4db0*/  ISETP.GT.AND P2, PT, R0, 0x8, P0 ;  /* 0x000000080000780c */ /* 0x000fe20000744270 */
[----:B------:R-:W-:Y:S02]  /*4dc0*/  BSSY B1, `(.L_x_164) ;  /* 0x0000005000017945 */ /* 0x000fe40003800000 */
[----:B------:R-:W-:-:S05]  /*4dd0*/  FFMA R27, R27, R155, R6 ;  /* 0x0000009b1b1b7223 */ /* 0x000fca0000000006 */
[----:B------:R3:W-:Y:S05]  /*4de0*/  @P4 STG.E desc[UR36][R8.64+0x4], R27 ;  /* 0x0000041b08004986 */ /* 0x0007ea000c101924 */
[----:B------:R-:W-:Y:S05]  /*4df0*/  @!P2 BRA `(.L_x_165) ;  /* 0x000000000004a947 */ /* 0x000fea0003800000 */
[----:B------:R0:W5:Y:S02]  /*4e00*/  LDG.E.LTC128B R177, desc[UR36][R4.64+0x20] ;  /* 0x0000202404b17981 */ /* 0x000164000c1e1920 */
.L_x_165:
[----:B------:R-:W-:Y:S05]  /*4e10*/  BSYNC B1 ;  /* 0x0000000000017941 */ /* 0x000fea0003800000 */
.L_x_164:
[----:B0----5:R-:W-:Y:S01]  /*4e20*/  FMUL R3, R177, R156 ;  /* 0x0000009cb1037220 */ /* 0x021fe20000400000 */
[----:B------:R-:W-:Y:S01]  /*4e30*/  MOV R6, R88 ;  /* 0x0000005800067202 */ /* 0x000fe20000000f00 */
[----:B------:R-:W-:Y:S01]  /*4e40*/  IMAD.MOV.U32 R7, RZ, RZ, R89 ;  /* 0x000000ffff077224 */ /* 0x000fe200078e0059 */
[----:B------:R-:W-:Y:S01]  /*4e50*/  ISETP.GT.AND P3, PT, R0, 0x9, P0 ;  /* 0x000000090000780c */ /* 0x000fe20000764270 */
[----:B------:R-:W-:Y:S01]  /*4e60*/  FFMA R3, R28, R155, R3 ;  /* 0x0000009b1c037223 */ /* 0x000fe20000000003 */
[----:B------:R-:W-:Y:S04]  /*4e70*/  BSSY B1, `(.L_x_166) ;  /* 0x0000004000017945 */ /* 0x000fe80003800000 */
[----:B------:R0:W-:Y:S07]  /*4e80*/  @P2 STG.E desc[UR36][R6.64+0x20], R3 ;  /* 0x0000200306002986 */ /* 0x0001ee000c101924 */
[----:B------:R-:W-:Y:S05]  /*4e90*/  @!P3 BRA `(.L_x_167) ;  /* 0x000000000004b947 */ /* 0x000fea0003800000 */
[----:B------:R0:W5:Y:S02]  /*4ea0*/  LDG.E.LTC128B R177, desc[UR36][R4.64+0x24] ;  /* 0x0000242404b17981 */ /* 0x000164000c1e1920 */
.L_x_167:
[----:B------:R-:W-:Y:S05]  /*4eb0*/  BSYNC B1 ;  /* 0x0000000000017941 */ /* 0x000fea0003800000 */
.L_x_166:
[----:B---3-5:R-:W-:Y:S01]  /*4ec0*/  FMUL R8, R177, R156 ;  /* 0x0000009cb1087220 */ /* 0x028fe20000400000 */
[----:B------:R-:W-:Y:S01]  /*4ed0*/  ISETP.GT.AND P5, PT, R0, 0x8, P1 ;  /* 0x000000080000780c */ /* 0x000fe20000fa4270 */
[----:B------:R-:W-:Y:S01]  /*4ee0*/  BSSY B1, `(.L_x_168) ;  /* 0x0000006000017945 */ /* 0x000fe20003800000 */
[----:B------:R-:W-:Y:S01]  /*4ef0*/  IADD3 R14, P2, R167, R88, RZ ;  /* 0x00000058a70e7210 */ /* 0x000fe20007f5e0ff */
[----:B------:R-:W-:-:S05]  /*4f00*/  FFMA R29, R29, R155, R8 ;  /* 0x0000009b1d1d7223 */ /* 0x000fca0000000008 */
[----:B------:R3:W-:Y:S05]  /*4f10*/  @P3 STG.E desc[UR36][R6.64+0x24], R29 ;  /* 0x0000241d06003986 */ /* 0x0007ea000c101924 */
[----:B------:R-:W-:Y:S05]  /*4f20*/  @!P5 BRA `(.L_x_169) ;  /* 0x000000000004d947 */ /* 0x000fea0003800000 */
[----:B------:R0:W5:Y:S02]  /*4f30*/  LDG.E.LTC128B R177, desc[UR36][R10.64+0x20] ;  /* 0x000020240ab17981 */ /* 0x000164000c1e1920 */
.L_x_169:
[----:B------:R-:W-:Y:S05]  /*4f40*/  BSYNC B1 ;  /* 0x0000000000017941 */ /* 0x000fea0003800000 */
.L_x_168:
[----:B0----5:R-:W-:Y:S01]  /*4f50*/  FMUL R3, R177, R156 ;  /* 0x0000009cb1037220 */ /* 0x021fe20000400000 */
[----:B------:R-:W-:Y:S01]  /*4f60*/  IMAD.X R15, R169, 0x1, R89, P2 ;  /* 0x00000001a90f7824 */ /* 0x000fe200010e0659 */
[----:B------:R-:W-:Y:S01]  /*4f70*/  ISETP.GT.AND P4, PT, R0, 0x9, P1 ;  /* 0x000000090000780c */ /* 0x000fe20000f84270 */
[----:B------:R-:W-:Y:S01]  /*4f80*/  BSSY B1, `(.L_x_170) ;  /* 0x0000006000017945 */ /* 0x000fe20003800000 */
[----:B------:R-:W-:Y:S01]  /*4f90*/  FFMA R3, R30, R155, R3 ;  /* 0x0000009b1e037223 */ /* 0x000fe20000000003 */
[----:B------:R-:W-:-:S04]  /*4fa0*/  IADD3 R8, P3, P2, R167, R12, R95 ;  /* 0x0000000ca7087210 */ /* 0x000fc80007a7e05f */
[----:B------:R0:W-:Y:S06]  /*4fb0*/  @P5 STG.E desc[UR36][R14.64+0x20], R3 ;  /* 0x000020030e005986 */ /* 0x0001ec000c101924 */
[----:B------:R-:W-:Y:S05]  /*4fc0*/  @!P4 BRA `(.L_x_171) ;  /* 0x000000000004c947 */ /* 0x000fea0003800000 */
[----:B------:R0:W5:Y:S02]  /*4fd0*/  LDG.E.LTC128B R177, desc[UR36][R10.64+0x24] ;  /* 0x000024240ab17981 */ /* 0x000164000c1e1920 */
.L_x_171:
[----:B------:R-:W-:Y:S05]  /*4fe0*/  BSYNC B1 ;  /* 0x0000000000017941 */ /* 0x000fea0003800000 */
.L_x_170:
[----:B-----5:R-:W-:Y:S01]  /*4ff0*/  FMUL R12, R177, R156 ;  /* 0x0000009cb10c7220 */ /* 0x020fe20000400000 */
[----:B------:R-:W-:Y:S01]  /*5000*/  IADD3.X R9, R169, R13, R97, P3, P2 ;  /* 0x0000000da9097210 */ /* 0x000fe20001fe4461 */
[----:B------:R-:W-:Y:S01]  /*5010*/  BSSY B1, `(.L_x_172) ;  /* 0x0000006000017945 */ /* 0x000fe20003800000 */
[----:B------:R-:W-:Y:S01]  /*5020*/  ISETP.GT.AND P5, PT, R0, 0x10, P0 ;  /* 0x000000100000780c */ /* 0x000fe200007a4270 */
[----:B------:R-:W-:-:S05]  /*5030*/  FFMA R31, R31, R155, R12 ;  /* 0x0000009b1f1f7223 */ /* 0x000fca000000000c */
[----:B------:R0:W-:Y:S07]  /*5040*/  @P4 STG.E desc[UR36][R8.64+0x24], R31 ;  /* 0x0000241f08004986 */ /* 0x0001ee000c101924 */
[----:B------:R-:W-:Y:S05]  /*5050*/  @!P5 BRA `(.L_x_173) ;  /* 0x000000000004d947 */ /* 0x000fea0003800000 */
[----:B------:R0:W5:Y:S02]  /*5060*/  LDG.E.LTC128B R177, desc[UR36][R4.64+0x40] ;  /* 0x0000402404b17981 */ /* 0x000164000c1e1920 */
.L_x_173:
[----:B------:R-:W-:Y:S05]  /*5070*/  BSYNC B1 ;  /* 0x0000000000017941 */ /* 0x000fea0003800000 */
.L_x_172:
[----:B0----5:R-:W-:Y:S01]  /*5080*/  FMUL R3, R177, R156 ;  /* 0x0000009cb1037220 */ /* 0x021fe20000400000 */
[----:B------:R-:W-:Y:S01]  /*5090*/  ISETP.GT.AND P2, PT, R0, 0x11, P0 ;  /* 0x000000110000780c */ /* 0x000fe20000744270 */
[----:B------:R-:W-:Y:S02]  /*50a0*/  BSSY B1, `(.L_x_174) ;  /* 0x0000005000017945 */ /* 0x000fe40003800000 */
[----:B------:R-:W-:-:S05]  /*50b0*/  FFMA R3, R32, R155, R3 ;  /* 0x0000009b20037223 */ /* 0x000fca0000000003 */
[----:B------:R0:W-:Y:S05]  /*50c0*/  @P5 STG.E desc[UR36][R6.64+0x40], R3 ;  /* 0x0000400306005986 */ /* 0x0001ea000c101924 */
[----:B------:R-:W-:Y:S05]  /*50d0*/  @!P2 BRA `(.L_x_175) ;  /* 0x000000000004a947 */ /* 0x000fea0003800000 */
[----:B------:R0:W5:Y:S02]  /*50e0*/  LDG.E.LTC128B R177, desc[UR36][R4.64+0x44] ;  /* 0x0000442404b17981 */ /* 0x000164000c1e1920 */
.L_x_175:
[----:B------:R-:W-:Y:S05]  /*50f0*/  BSYNC B1 ;  /* 0x0000000000017941 */ /* 0x000fea0003800000 */
.L_x_174:
[----:B-----5:R-:W-:Y:S01]  /*5100*/  FMUL R12, R177, R156 ;  /* 0x0000009cb10c7220 */ /* 0x020fe20000400000 */
[----:B------:R-:W-:Y:S01]  /*5110*/  ISETP.GT.AND P3, PT, R0, 0x10, P1 ;  /* 0x000000100000780c */ /* 0x000fe20000f64270 */
[----:B------:R-:W-:Y:S02]  /*5120*/  BSSY B1, `(.L_x_176) ;  /* 0x0000005000017945 */ /* 0x000fe40003800000 */
[----:B------:R-:W-:-:S05]  /*5130*/  FFMA R33, R33, R155, R12 ;  /* 0x0000009b21217223 */ /* 0x000fca000000000c */
[----:B------:R0:W-:Y:S05]  /*5140*/  @P2 STG.E desc[UR36][R6.64+0x44], R33 ;  /* 0x0000442106002986 */ /* 0x0001ea000c101924 */
[----:B------:R-:W-:Y:S05]  /*5150*/  @!P3 BRA `(.L_x_177) ;  /* 0x000000000004b947 */ /* 0x000fea0003800000 */
[----:B------:R0:W5:Y:S02]  /*5160*/  LDG.E.LTC128B R177, desc[UR36][R10.64+0x40] ;  /* 0x000040240ab17981 */ /* 0x000164000c1e1920 */
.L_x_177:
[----:B------:R-:W-:Y:S05]  /*5170*/  BSYNC B1 ;  /* 0x0000000000017941 */ /* 0x000fea0003800000 */
.L_x_176:
[----:B0----5:R-:W-:Y:S01]  /*5180*/  FMUL R3, R177, R156 ;  /* 0x0000009cb1037220 */ /* 0x021fe20000400000 */
[----:B------:R-:W-:Y:S01]  /*5190*/  ISETP.GT.AND P2, PT, R0, 0x11, P1 ;  /* 0x000000110000780c */ /* 0x000fe20000f44270 */
[----:B------:R-:W-:Y:S02]  /*51a0*/  BSSY B1, `(.L_x_178) ;  /* 0x0000005000017945 */ /* 0x000fe40003800000 */
[----:B------:R-:W-:-:S05]  /*51b0*/  FFMA R3, R34, R155, R3 ;  /* 0x0000009b22037223 */ /* 0x000fca0000000003 */
[----:B------:R0:W-:Y:S05]  /*51c0*/  @P3 STG.E desc[UR36][R8.64+0x40], R3 ;  /* 0x0000400308003986 */ /* 0x0001ea000c101924 */
[----:B------:R-:W-:Y:S05]  /*51d0*/  @!P2 BRA `(.L_x_179) ;  /* 0x000000000004a947 */ /* 0x000fea0003800000 */
[----:B------:R0:W5:Y:S02]  /*51e0*/  LDG.E.LTC128B R177, desc[UR36][R10.64+0x44] ;  /* 0x000044240ab17981 */ /* 0x000164000c1e1920 */
.L_x_179:
[----:B------:R-:W-:Y:S05]  /*51f0*/  BSYNC B1 ;  /* 0x0000000000017941 */ /* 0x000fea0003800000 */
.L_x_178:
[----:B-----5:R-:W-:Y:S01]  /*5200*/  FMUL R12, R177, R156 ;  /* 0x0000009cb10c7220 */ /* 0x020fe20000400000 */
[----:B------:R-:W-:Y:S01]  /*5210*/  ISETP.GT.AND P3, PT, R0, 0x18, P0 ;  /* 0x000000180000780c */ /* 0x000fe20000764270 */
[----:B------:R-:W-:Y:S02]  /*5220*/  BSSY B1, `(.L_x_180) ;  /* 0x0000005000017945 */ /* 0x000fe40003800000 */
[----:B------:R-:W-:-:S05]  /*5230*/  FFMA R35, R35, R155, R12 ;  /* 0x0000009b23237223 */ /* 0x000fca000000000c */
[----:B------:R0:W-:Y:S05]  /*5240*/  @P2 STG.E desc[UR36][R8.64+0x44], R35 ;  /* 0x0000442308002986 */ /* 0x0001ea000c101924 */
[----:B------:R-:W-:Y:S05]  /*5250*/  @!P3 BRA `(.L_x_181) ;  /* 0x000000000004b947 */ /* 0x000fea0003800000 */
[----:B------:R0:W5:Y:S02]  /*5260*/  LDG.E.LTC128B R177, desc[UR36][R4.64+0x60] ;  /* 0x0000602404b17981 */ /* 0x000164000c1e1920 */
.L_x_181:
[----:B------:R-:W-:Y:S05]  /*5270*/  BSYNC B1 ;  /* 0x0000000000017941 */ /* 0x000fea0003800000 */
.L_x_180:
[----:B0----5:R-:W-:Y:S01]  /*5280*/  FMUL R3, R177, R156 ;  /* 0x0000009cb1037220 */ /* 0x021fe20000400000 */
[----:B------:R-:W-:Y:S01]  /*5290*/  ISETP.GT.AND P2, PT, R0, 0x19, P0 ;  /* 0x000000190000780c */ /* 0x000fe20000744270 */
[----:B------:R-:W-:Y:S02]  /*52a0*/  BSSY B1, `(.L_x_182) ;  /* 0x0000005000017945 */ /* 0x000fe40003800000 */
[----:B------:R-:W-:-:S05]  /*52b0*/  FFMA R3, R36, R155, R3 ;  /* 0x0000009b24037223 */ /* 0x000fca0000000003 */
[----:B------:R0:W-:Y:S05]  /*52c0*/  @P3 STG.E desc[UR36][R6.64+0x60], R3 ;  /* 0x0000600306003986 */ /* 0x0001ea000c101924 */
[----:B------:R-:W-:Y:S05]  /*52d0*/  @!P2 BRA `(.L_x_183) ;  /* 0x000000000004a947 */ /* 0x000fea0003800000 */
[----:B------:R0:W5:Y:S02]  /*52e0*/  LDG.E.LTC128B R177, desc[UR36][R4.64+0x64] ;  /* 0x0000642404b17981 */ /* 0x000164000c1e1920 */
.L_x_183:
[----:B------:R-:W-:Y:S05]  /*52f0*/  BSYNC B1 ;  /* 0x0000000000017941 */ /* 0x000fea0003800000 */
.L_x_182:
[----:B-----5:R-:W-:Y:S01]  /*5300*/  FMUL R12, R177, R156 ;  /* 0x0000009cb10c7220 */ /* 0x020fe20000400000 */
[----:B------:R-:W-:Y:S01]  /*5310*/  ISETP.GT.AND P3, PT, R0, 0x18, P1 ;  /* 0x000000180000780c */ /* 0x000fe20000f64270 */
[----:B------:R-:W-:Y:S02]  /*5320*/  BSSY B1, `(.L_x_184) ;  /* 0x0000005000017945 */ /* 0x000fe40003800000 */
[----:B------:R-:W-:-:S05]  /*5330*/  FFMA R37, R37, R155, R12 ;  /* 0x0000009b25257223 */ /* 0x000fca000000000c */
[----:B------:R0:W-:Y:S05]  /*5340*/  @P2 STG.E desc[UR36][R6.64+0x64], R37 ;  /* 0x0000642506002986 */ /* 0x0001ea000c101924 */
[----:B------:R-:W-:Y:S05]  /*5350*/  @!P3 BRA `(.L_x_185) ;  /* 0x000000000004b947 */ /* 0x000fea0003800000 */
[----:B------:R0:W5:Y:S02]  /*5360*/  LDG.E.LTC128B R177, desc[UR36][R10.64+0x60] ;  /* 0x000060240ab17981 */ /* 0x000164000c1e1920 */
.L_x_185:
[----:B------:R-:W-:Y:S05]  /*5370*/  BSYNC B1 ;  /* 0x0000000000017941 */ /* 0x000fea0003800000 */
.L_x_184:
[----:B0----5:R-:W-:Y:S01]  /*5380*/  FMUL R3, R177, R156 ;  /* 0x0000009cb1037220 */ /* 0x021fe20000400000 */
[----:B------:R-:W-:Y:S01]  /*5390*/  ISETP.GT.AND P2, PT, R0, 0x19, P1 ;  /* 0x000000190000780c */ /* 0x000fe20000f44270 */
[----:B------:R-:W-:Y:S02]  /*53a0*/  BSSY B1, `(.L_x_186) ;  /* 0x0000005000017945 */ /* 0x000fe40003800000 */
[----:B------:R-:W-:-:S05]  /*53b0*/  FFMA R3, R38, R155, R3 ;  /* 0x0000009b26037223 */ /* 0x000fca0000000003 */
[----:B------:R0:W-:Y:S05]  /*53c0*/  @P3 STG.E desc[UR36][R8.64+0x60], R3 ;  /* 0x0000600308003986 */ /* 0x0001ea000c101924 */
[----:B------:R-:W-:Y:S05]  /*53d0*/  @!P2 BRA `(.L_x_187) ;  /* 0x000000000004a947 */ /* 0x000fea0003800000 */
[----:B------:R0:W5:Y:S02]  /*53e0*/  LDG.E.LTC128B R177, desc[UR36][R10.64+0x64] ;  /* 0x000064240ab17981 */ /* 0x000164000c1e1920 */
.L_x_187:
[----:B------:R-:W-:Y:S05]  /*53f0*/  BSYNC B1 ;  /* 0x0000000000017941 */ /* 0x000fea0003800000 */
.L_x_186:
[----:B-----5:R-:W-:Y:S01]  /*5400*/  FMUL R12, R177, R156 ;  /* 0x0000009cb10c7220 */ /* 0x020fe20000400000 */
[----:B------:R-:W-:Y:S01]  /*5410*/  ISETP.GT.AND P3, PT, R0, 0x20, P0 ;  /* 0x000000200000780c */ /* 0x000fe20000764270 */
[----:B------:R-:W-:Y:S02]  /*5420*/  BSSY B1, `(.L_x_188) ;  /* 0x0000005000017945 */ /* 0x000fe40003800000 */
[----:B------:R-:W-:-:S05]  /*5430*/  FFMA R39, R39, R155, R12 ;  /* 0x0000009b27277223 */ /* 0x000fca000000000c */
[----:B------:R0:W-:Y:S05]  /*5440*/  @P2 STG.E desc[UR36][R8.64+0x64], R39 ;  /* 0x0000642708002986 */ /* 0x0001ea000c101924 */
[----:B------:R-:W-:Y:S05]  /*5450*/  @!P3 BRA `(.L_x_189) ;  /* 0x000000000004b947 */ /* 0x000fea0003800000 */
[----:B------:R0:W5:Y:S02]  /*5460*/  LDG.E.LTC128B R177, desc[UR36][R4.64+0x80] ;  /* 0x0000802404b17981 */ /* 0x000164000c1e1920 */
.L_x_189:
[----:B------:R-:W-:Y:S05]  /*5470*/  BSYNC B1 ;  /* 0x0000000000017941 */ /* 0x000fea0003800000 */
.L_x_188:
[----:B0----5:R-:W-:Y:S01]  /*5480*/  FMUL R3, R177, R156 ;  /* 0x0000009cb1037220 */ /* 0x021fe20000400000 */
[----:B------:R-:W-:Y:S01]  /*5490*/  ISETP.GT.AND P2, PT, R0, 0x21, P0 ;  /* 0x000000210000780c */ /* 0x000fe20000744270 */
[----:B------:R-:W-:Y:S02]  /*54a0*/  BSSY B1, `(.L_x_190) ;  /* 0x0000005000017945 */ /* 0x000fe40003800000 */
[----:B------:R-:W-:-:S05]  /*54b0*/  FFMA R3, R40, R155, R3 ;  /* 0x0000009b28037223 */ /* 0x000fca0000000003 */
[----:B------:R0:W-:Y:S05]  /*54c0*/  @P3 STG.E desc[UR36][R6.64+0x80], R3 ;  /* 0x0000800306003986 */ /* 0x0001ea000c101924 */
[----:B------:R-:W-:Y:S05]  /*54d0*/  @!P2 BRA `(.L_x_191) ;  /* 0x000000000004a947 */ /* 0x000fea0003800000 */
[----:B------:R0:W5:Y:S02]  /*54e0*/  LDG.E.LTC128B R177, desc[UR36][R4.64+0x84] ;  /* 0x0000842404b17981 */ /* 0x000164000c1e1920 */
.L_x_191:
[----:B------:R-:W-:Y:S05]  /*54f0*/  BSYNC B1 ;  /* 0x0000000000017941 */ /* 0x000fea0003800000 */
.L_x_190:
[----:B-----5:R-:W-:Y:S01]  /*5500*/  FMUL R12, R177, R156 ;  /* 0x0000009cb10c7220 */ /* 0x020fe20000400000 */
[----:B------:R-:W-:Y:S01]  /*5510*/  ISETP.GT.AND P3, PT, R0, 0x20, P1 ;  /* 0x000000200000780c */ /* 0x000fe20000f64270 */
[----:B------:R-:W-:Y:S02]  /*5520*/  BSSY B1, `(.L_x_192) ;  /* 0x0000005000017945 */ /* 0x000fe40003800000 */
[----:B------:R-:W-:-:S05]  /*5530*/  FFMA R41, R41, R155, R12 ;  /* 0x0000009b29297223 */ /* 0x000fca000000000c */
[----:B------:R0:W-:Y:S05]  /*5540*/  @P2 STG.E desc[UR36][R6.64+0x84], R41 ;  /* 0x0000842906002986 */ /* 0x0001ea000c101924 */
[----:B------:R-:W-:Y:S05]  /*5550*/  @!P3 BRA `(.L_x_193) ;  /* 0x000000000004b947 */ /* 0x000fea0003800000 */
[----:B------:R0:W5:Y:S02]  /*5560*/  LDG.E.LTC128B R177, desc[UR36][R10.64+0x80] ;  /* 0x000080240ab17981 */ /* 0x000164000c1e1920 */
.L_x_193:
[----:B------:R-:W-:Y:S05]  /*5570*/  BSYNC B1 ;  /* 0x0000000000017941 */ /* 0x000fea0003800000 */
.L_x_192:
[----:B0----5:R-:W-:Y:S01]  /*5580*/  FMUL R3, R177, R156 ;  /* 0x0000009cb1037220 */ /* 0x021fe20000400000 */
[----:B------:R-:W-:Y:S01]  /*5590*/  ISETP.GT.AND P2, PT, R0, 0x21, P1 ;  /* 0x000000210000780c */ /* 0x000fe20000f44270 */
[----:B------:R-:W-:Y:S02]  /*55a0*/  BSSY B1, `(.L_x_194) ;  /* 0x0000005000017945 */ /* 0x000fe40003800000 */
[----:B------:R-:W-:-:S05]  /*55b0*/  FFMA R3, R42, R155, R3 ;  /* 0x0000009b2a037223 */ /* 0x000fca0000000003 */
[----:B------:R0:W-:Y:S05]  /*55c0*/  @P3 STG.E desc[UR36][R8.64+0x80], R3 ;  /* 0x0000800308003986 */ /* 0x0001ea000c101924 */
[----:B------:R-:W-:Y:S05]  /*55d0*/  @!P2 BRA `(.L_x_195) ;  /* 0x000000000004a947 */ /* 0x000fea0003800000 */
[----:B------:R0:W5:Y:S02]  /*55e0*/  LDG.E.LTC128B R177, desc[UR36][R10.64+0x84] ;  /* 0x000084240ab17981 */ /* 0x000164000c1e1920 */
.L_x_195:
[----:B------:R-:W-:Y:S05]  /*55f0*/  BSYNC B1 ;  /* 0x0000000000017941 */ /* 0x000fea0003800000 */
.L_x_194:
[----:B-----5:R-:W-:Y:S01]  /*5600*/  FMUL R12, R177, R156 ;  /* 0x0000009cb10c7220 */ /* 0x020fe20000400000 */
[----:B------:R-:W-:Y:S01]  /*5610*/  ISETP.GT.AND P3, PT, R0, 0x28, P0 ;  /* 0x000000280000780c */ /* 0x000fe20000764270 */
[----:B------:R-:W-:Y:S02]  /*5620*/  BSSY B1, `(.L_x_196) ;  /* 0x0000005000017945 */ /* 0x000fe40003800000 */
[----:B------:R-:W-:-:S05]  /*5630*/  FFMA R43, R43, R155, R12 ;  /* 0x0000009b2b2b7223 */ /* 0x000fca000000000c */
[----:B------:R0:W-:Y:S05]  /*5640*/  @P2 STG.E desc[UR36][R8.64+0x84], R43 ;  /* 0x0000842b08002986 */ /* 0x0001ea000c101924 */
[----:B------:R-:W-:Y:S05]  /*5650*/  @!P3 BRA `(.L_x_197) ;  /* 0x000000000004b947 */ /* 0x000fea0003800000 */
[----:B------:R0:W5:Y:S02]  /*5660*/  LDG.E.LTC128B R177, desc[UR36][R4.64+0xa0] ;  /* 0x0000a02404b17981 */ /* 0x000164000c1e1920 */
.L_x_197:
[----:B------:R-:W-:Y:S05]  /*5670*/  BSYNC B1 ;  /* 0x0000000000017941 */ /* 0x000fea0003800000 */
.L_x_196:
[----:B0----5:R-:W-:Y:S01]  /*5680*/  FMUL R3, R177, R156 ;  /* 0x0000009cb1037220 */ /* 0x021fe20000400000 */
[----:B------:R-:W-:Y:S01]  /*5690*/  ISETP.GT.AND P2, PT, R0, 0x29, P0 ;  /* 0x000000290000780c */ /* 0x000fe20000744270 */
[----:B------:R-:W-:Y:S02]  /*56a0*/  BSSY B1, `(.L_x_198) ;  /* 0x0000005000017945 */ /* 0x000fe40003800000 */
[----:B------:R-:W-:-:S05]  /*56b0*/  FFMA R3, R44, R155, R3 ;  /* 0x0000009b2c037223 */ /* 0x000fca0000000003 */
[----:B------:R0:W-:Y:S05]  /*56c0*/  @P3 STG.E desc[UR36][R6.64+0xa0], R3 ;  /* 0x0000a00306003986 */ /* 0x0001ea000c101924 */
[----:B------:R-:W-:Y:S05]  /*56d0*/  @!P2 BRA `(.L_x_199) ;  /* 0x000000000004a947 */ /* 0x000fea0003800000 */
[----:B------:R0:W5:Y:S02]  /*56e0*/  LDG.E.LTC128B R177, desc[UR36][R4.64+0xa4] ;  /* 0x0000a42404b17981 */ /* 0x000164000c1e1920 */
.L_x_199:
[----:B------:R-:W-:Y:S05]  /*56f0*/  BSYNC B1 ;  /* 0x0000000000017941 */ /* 0x000fea0003800000 */
.L_x_198:
[----:B-----5:R-:W-:Y:S01]  /*5700*/  FMUL R12, R177, R156 ;  /* 0x0000009cb10c7220 */ /* 0x020fe20000400000 */
[----:B------:R-:W-:Y:S01]  /*5710*/  ISETP.GT.AND P3, PT, R0, 0x28, P1 ;  /* 0x000000280000780c */ /* 0x000fe20000f64270 */
[----:B------:R-:W-:Y:S02]  /*5720*/  BSSY B1, `(.L_x_200) ;  /* 0x0000005000017945 */ /* 0x000fe40003800000 */
[----:B------:R-:W-:-:S05]  /*5730*/  FFMA R45, R45, R155, R12 ;  /* 0x0000009b2d2d7223 */ /* 0x000fca000000000c */
[----:B------:R0:W-:Y:S05]  /*5740*/  @P2 STG.E desc[UR36][R6.64+0xa4], R45 ;  /* 0x0000a42d06002986 */ /* 0x0001ea000c101924 */
[----:B------:R-:W-:Y:S05]  /*5750*/  @!P3 BRA `(.L_x_201) ;  /* 0x000000000004b947 */ /* 0x000fea0003800000 */
[----:B------:R0:W5:Y:S02]  /*5760*/  LDG.E.LTC128B R177, desc[UR36][R10.64+0xa0] ;  /* 0x0000a0240ab17981 */ /* 0x000164000c1e1920 */
.L_x_201:
[----:B------:R-:W-:Y:S05]  /*5770*/  BSYNC B1 ;  /* 0x0000000000017941 */ /* 0x000fea0003800000 */
.L_x_200:
[----:B0----5:R-:W-:Y:S01]  /*5780*/  FMUL R3, R177, R156 ;  /* 0x0000009cb1037220 */ /* 0x021fe20000400000 */
[----:B------:R-:W-:Y:S01]  /*5790*/  ISETP.GT.AND P2, PT, R0, 0x29, P1 ;  /* 0x000000290000780c */ /* 0x000fe20000f44270 */
[----:B------:R-:W-:Y:S02]  /*57a0*/  BSSY B1, `(.L_x_202) ;  /* 0x0000005000017945 */ /* 0x000fe40003800000 */
[----:B------:R-:W-:-:S05]  /*57b0*/  FFMA R3, R46, R155, R3 ;  /* 0x0000009b2e037223 */ /* 0x000fca0000000003 */
[----:B------:R0:W-:Y:S05]  /*57c0*/  @P3 STG.E desc[UR36][R8.64+0xa0], R3 ;  /* 0x0000a00308003986 */ /* 0x0001ea000c101924 */
[----:B------:R-:W-:Y:S05]  /*57d0*/  @!P2 BRA `(.L_x_203) ;  /* 0x000000000004a947 */ /* 0x000fea0003800000 */
[----:B------:R0:W5:Y:S02]  /*57e0*/  LDG.E.LTC128B R177, desc[UR36][R10.64+0xa4] ;  /* 0x0000a4240ab17981 */ /* 0x000164000c1e1920 */
.L_x_203:
[----:B------:R-:W-:Y:S05]  /*57f0*/  BSYNC B1 ;  /* 0x0000000000017941 */ /* 0x000fea0003800000 */
.L_x_202:
[----:B-----5:R-:W-:Y:S01]  /*5800*/  FMUL R12, R177, R156 ;  /* 0x0000009cb10c7220 */ /* 0x020fe20000400000 */
[----:B------:R-:W-:Y:S01]  /*5810*/  ISETP.GT.AND P3, PT, R0, 0x30, P0 ;  /* 0x000000300000780c */ /* 0x000fe20000764270 */
[----:B------:R-:W-:Y:S02]  /*5820*/  BSSY B1, `(.L_x_204) ;  /* 0x0000005000017945 */ /* 0x000fe40003800000 */
[----:B------:R-:W-:-:S05]  /*5830*/  FFMA R47, R47, R155, R12 ;  /* 0x0000009b2f2f7223 */ /* 0x000fca000000000c */
[----:B------:R0:W-:Y:S05]  /*5840*/  @P2 STG.E desc[UR36][R8.64+0xa4], R47 ;  /* 0x0000a42f08002986 */ /* 0x0001ea000c101924 */
[----:B------:R-:W-:Y:S05]  /*5850*/  @!P3 BRA `(.L_x_205) ;  /* 0x000000000004b947 */ /* 0x000fea0003800000 */
[----:B------:R0:W5:Y:S02]  /*5860*/  LDG.E.LTC128B R177, desc[UR36][R4.64+0xc0] ;  /* 0x0000c02404b17981 */ /* 0x000164000c1e1920 */
.L_x_205:
[----:B------:R-:W-:Y:S05]  /*5870*/  BSYNC B1 ;  /* 0x0000000000017941 */ /* 0x000fea0003800000 */
.L_x_204:
[----:B0----5:R-:W-:Y:S01]  /*5880*/  FMUL R3, R177, R156 ;  /* 0x0000009cb1037220 */ /* 0x021fe20000400000 */
[----:B------:R-:W-:Y:S01]  /*5890*/  ISETP.GT.AND P2, PT, R0, 0x31, P0 ;  /* 0x000000310000780c */ /* 0x000fe20000744270 */
[----:B------:R-:W-:Y:S02]  /*58a0*/  BSSY B1, `(.L_x_206) ;  /* 0x0000005000017945 */ /* 0x000fe40003800000 */
[----:B------:R-:W-:-:S05]  /*58b0*/  FFMA R3, R48, R155, R3 ;  /* 0x0000009b30037223 */ /* 0x000fca0000000003 */
[----:B------:R0:W-:Y:S05]  /*58c0*/  @P3 STG.E desc[UR36][R6.64+0xc0], R3 ;  /* 0x0000c00306003986 */ /* 0x0001ea000c101924 */
[----:B------:R-:W-:Y:S05]  /*58d0*/  @!P2 BRA `(.L_x_207) ;  /* 0x000000000004a947 */ /* 0x000fea0003800000 */
[----:B------:R0:W5:Y:S02]  /*58e0*/  LDG.E.LTC128B R177, desc[UR36][R4.64+0xc4] ;  /* 0x0000c42404b17981 */ /* 0x000164000c1e1920 */
.L_x_207:
[----:B------:R-:W-:Y:S05]  /*58f0*/  BSYNC B1 ;  /* 0x0000000000017941 */ /* 0x000fea0003800000 */
.L_x_206:
[----:B-----5:R-:W-:Y:S01]  /*5900*/  FMUL R12, R177, R156 ;  /* 0x0000009cb10c7220 */ /* 0x020fe20000400000 */
[----:B------:R-:W-:Y:S01]  /*5910*/  ISETP.GT.AND P3, PT, R0, 0x30, P1 ;  /* 0x000000300000780c */ /* 0x000fe20000f64270 */
[----:B------:R-:W-:Y:S02]  /*5920*/  BSSY B1, `(.L_x_208) ;  /* 0x0000005000017945 */ /* 0x000fe40003800000 */
[----:B------:R-:W-:-:S05]  /*5930*/  FFMA R49, R49, R155, R12 ;  /* 0x0000009b31317223 */ /* 0x000fca000000000c */
[----:B------:R0:W-:Y:S05]  /*5940*/  @P2 STG.E desc[UR36][R6.64+0xc4], R49 ;  /* 0x0000c43106002986 */ /* 0x0001ea000c101924 */
[----:B------:R-:W-:Y:S05]  /*5950*/  @!P3 BRA `(.L_x_209) ;  /* 0x000000000004b947 */ /* 0x000fea0003800000 */
[----:B------:R0:W5:Y:S02]  /*5960*/  LDG.E.LTC128B R177, desc[UR36][R10.64+0xc0] ;  /* 0x0000c0240ab17981 */ /* 0x000164000c1e1920 */
.L_x_209:
[----:B------:R-:W-:Y:S05]  /*5970*/  BSYNC B1 ;  /* 0x0000000000017941 */ /* 0x000fea0003800000 */
.L_x_208:
[----:B0----5:R-:W-:Y:S01]  /*5980*/  FMUL R3, R177, R156 ;  /* 0x0000009cb1037220 */ /* 0x021fe20000400000 */
[----:B------:R-:W-:Y:S01]  /*5990*/  ISETP.GT.AND P2, PT, R0, 0x31, P1 ;  /* 0x000000310000780c */ /* 0x000fe20000f44270 */
[----:B------:R-:W-:Y:S02]  /*59a0*/  BSSY B1, `(.L_x_210) ;  /* 0x0000005000017945 */ /* 0x000fe40003800000 */
[----:B------:R-:W-:-:S05]  /*59b0*/  FFMA R3, R50, R155, R3 ;  /* 0x0000009b32037223 */ /* 0x000fca0000000003 */
[----:B------:R0:W-:Y:S05]  /*59c0*/  @P3 STG.E desc[UR36][R8.64+0xc0], R3 ;  /* 0x0000c00308003986 */ /* 0x0001ea000c101924 */
[----:B------:R-:W-:Y:S05]  /*59d0*/  @!P2 BRA `(.L_x_211) ;  /* 0x000000000004a947 */ /* 0x000fea0003800000 */
[----:B------:R0:W5:Y:S02]  /*59e0*/  LDG.E.LTC128B R177, desc[UR36][R10.64+0xc4] ;  /* 0x0000c4240ab17981 */ /* 0x000164000c1e1920 */
.L_x_211:
[----:B------:R-:W-:Y:S05]  /*59f0*/  BSYNC B1 ;  /* 0x0000000000017941 */ /* 0x000fea0003800000 */
.L_x_210:
[----:B-----5:R-:W-:Y:S01]  /*5a00*/  FMUL R12, R177, R156 ;  /* 0x0000009cb10c7220 */ /* 0x020fe20000400000 */
[----:B------:R-:W-:Y:S01]  /*5a10*/  ISETP.GT.AND P3, PT, R0, 0x38, P0 ;  /* 0x000000380000780c */ /* 0x000fe20000764270 */
[----:B------:R-:W-:Y:S02]  /*5a20*/  BSSY B1, `(.L_x_212) ;  /* 0x0000005000017945 */ /* 0x000fe40003800000 */
[----:B------:R-:W-:-:S05]  /*5a30*/  FFMA R51, R51, R155, R12 ;  /* 0x0000009b33337223 */ /* 0x000fca000000000c */
[----:B------:R0:W-:Y:S05]  /*5a40*/  @P2 STG.E desc[UR36][R8.64+0xc4], R51 ;  /* 0x0000c43308002986 */ /* 0x0001ea000c101924 */
[----:B------:R-:W-:Y:S05]  /*5a50*/  @!P3 BRA `(.L_x_213) ;  /* 0x000000000004b947 */ /* 0x000fea0003800000 */
[----:B------:R0:W5:Y:S02]  /*5a60*/  LDG.E.LTC128B R177, desc[UR36][R4.64+0xe0] ;  /* 0x0000e02404b17981 */ /* 0x000164000c1e1920 */
.L_x_213:
[----:B------:R-:W-:Y:S05]  /*5a70*/  BSYNC B1 ;  /* 0x0000000000017941 */ /* 0x000fea0003800000 */
.L_x_212:
[----:B0----5:R-:W-:Y:S01]  /*5a80*/  FMUL R3, R177, R156 ;  /* 0x0000009cb1037220 */ /* 0x021fe20000400000 */
[----:B------:R-:W-:Y:S01]  /*5a90*/  ISETP.GT.AND P2, PT, R0, 0x39, P0 ;  /* 0x000000390000780c */ /* 0x000fe20000744270 */
[----:B------:R-:W-:Y:S02]  /*5aa0*/  BSSY B1, `(.L_x_214) ;  /* 0x0000005000017945 */ /* 0x000fe40003800000 */
[----:B------:R-:W-:-:S05]  /*5ab0*/  FFMA R3, R52, R155, R3 ;  /* 0x0000009b34037223 */ /* 0x000fca0000000003 */
[----:B------:R0:W-:Y:S05]  /*5ac0*/  @P3 STG.E desc[UR36][R6.64+0xe0], R3 ;  /* 0x0000e00306003986 */ /* 0x0001ea000c101924 */
[----:B------:R-:W-:Y:S05]  /*5ad0*/  @!P2 BRA `(.L_x_215) ;  /* 0x000000000004a947 */ /* 0x000fea0003800000 */
[----:B------:R0:W5:Y:S02]  /*5ae0*/  LDG.E.LTC128B R177, desc[UR36][R4.64+0xe4] ;  /* 0x0000e42404b17981 */ /* 0x000164000c1e1920 */
.L_x_215:
[----:B------:R-:W-:Y:S05]  /*5af0*/  BSYNC B1 ;  /* 0x0000000000017941 */ /* 0x000fea0003800000 */
.L_x_214:
[----:B-----5:R-:W-:Y:S01]  /*5b00*/  FMUL R12, R177, R156 ;  /* 0x0000009cb10c7220 */ /* 0x020fe20000400000 */
[----:B------:R-:W-:Y:S01]  /*5b10*/  ISETP.GT.AND P3, PT, R0, 0x38, P1 ;  /* 0x000000380000780c */ /* 0x000fe20000f64270 */
[----:B------:R-:W-:Y:S02]  /*5b20*/  BSSY B1, `(.L_x_216) ;  /* 0x0000005000017945 */ /* 0x000fe40003800000 */
[----:B------:R-:W-:-:S05]  /*5b30*/  FFMA R53, R53, R155, R12 ;  /* 0x0000009b35357223 */ /* 0x000fca000000000c */
[----:B------:R0:W-:Y:S05]  /*5b40*/  @P2 STG.E desc[UR36][R6.64+0xe4], R53 ;  /* 0x0000e43506002986 */ /* 0x0001ea000c101924 */
[----:B------:R-:W-:Y:S05]  /*5b50*/  @!P3 BRA `(.L_x_217) ;  /* 0x000000000004b947 */ /* 0x000fea0003800000 */
[----:B------:R0:W5:Y:S02]  /*5b60*/  LDG.E.LTC128B R177, desc[UR36][R10.64+0xe0] ;  /* 0x0000e0240ab17981 */ /* 0x000164000c1e1920 */
.L_x_217:
[----:B------:R-:W-:Y:S05]  /*5b70*/  BSYNC B1 ;  /* 0x0000000000017941 */ /* 0x000fea0003800000 */
.L_x_216:
[----:B0----5:R-:W-:Y:S01]  /*5b80*/  FMUL R3, R177, R156 ;  /* 0x0000009cb1037220 */ /* 0x021fe20000400000 */
[----:B------:R-:W-:Y:S01]  /*5b90*/  ISETP.GT.AND P2, PT, R0, 0x39, P1 ;  /* 0x000000390000780c */ /* 0x000fe20000f44270 */
[----:B------:R-:W-:Y:S02]  /*5ba0*/  BSSY B1, `(.L_x_218) ;  /* 0x0000005000017945 */ /* 0x000fe40003800000 */
[----:B------:R-:W-:-:S05]  /*5bb0*/  FFMA R3, R54, R155, R3 ;  /* 0x0000009b36037223 */ /* 0x000fca0000000003 */
[----:B------:R0:W-:Y:S05]  /*5bc0*/  @P3 STG.E desc[UR36][R8.64+0xe0], R3 ;  /* 0x0000e00308003986 */ /* 0x0001ea000c101924 */
[----:B------:R-:W-:Y:S05]  /*5bd0*/  @!P2 BRA `(.L_x_219) ;  /* 0x000000000004a947 */ /* 0x000fea0003800000 */
[----:B------:R0:W5:Y:S02]  /*5be0*/  LDG.E.LTC128B R177, desc[UR36][R10.64+0xe4] ;  /* 0x0000e4240ab17981 */ /* 0x000164000c1e1920 */
.L_x_219:
[----:B------:R-:W-:Y:S05]  /*5bf0*/  BSYNC B1 ;  /* 0x0000000000017941 */ /* 0x000fea0003800000 */
.L_x_218:
[----:B-----5:R-:W-:Y:S01]  /*5c00*/  FMUL R12, R177, R156 ;  /* 0x0000009cb10c7220 */ /* 0x020fe20000400000 */
[----:B------:R-:W-:Y:S01]  /*5c10*/  ISETP.GT.AND P3, PT, R0, 0x40, P0 ;  /* 0x000000400000780c */ /* 0x000fe20000764270 */
[----:B------:R-:W-:Y:S02]  /*5c20*/  BSSY B1, `(.L_x_220) ;  /* 0x0000005000017945 */ /* 0x000fe40003800000 */
[----:B------:R-:W-:-:S05]  /*5c30*/  FFMA R55, R55, R155, R12 ;  /* 0x0000009b37377223 */ /* 0x000fca000000000c */
[----:B------:R0:W-:Y:S05]  /*5c40*/  @P2 STG.E desc[UR36][R8.64+0xe4], R55 ;  /* 0x0000e43708002986 */ /* 0x0001ea000c101924 */
[----:B------:R-:W-:Y:S05]  /*5c50*/  @!P3 BRA `(.L_x_221) ;  /* 0x000000000004b947 */ /* 0x000fea0003800000 */
[----:B------:R0:W5:Y:S02]  /*5c60*/  LDG.E.LTC128B R177, desc[UR36][R4.64+0x100] ;  /* 0x0001002404b17981 */ /* 0x000164000c1e1920 */
.L_x_221:
[----:B------:R-:W-:Y:S05]  /*5c70*/  BSYNC B1 ;  /* 0x0000000000017941 */ /* 0x000fea0003800000 */
.L_x_220:
[----:B0----5:R-:W-:Y:S01]  /*5c80*/  FMUL R3, R177, R156 ;  /* 0x0000009cb1037220 */ /* 0x021fe20000400000 */
[----:B------:R-:W-:Y:S01]  /*5c90*/  ISETP.GT.AND P2, PT, R0, 0x41, P0 ;  /* 0x000000410000780c */ /* 0x000fe20000744270 */
[----:B------:R-:W-:Y:S02]  /*5ca0*/  BSSY B1, `(.L_x_222) ;  /* 0x0000005000017945 */ /* 0x000fe40003800000 */
[----:B------:R-:W-:-:S05]  /*5cb0*/  FFMA R3, R56, R155, R3 ;  /* 0x0000009b38037223 */ /* 0x000fca0000000003 */
[----:B------:R0:W-:Y:S05]  /*5cc0*/  @P3 STG.E desc[UR36][R6.64+0x100], R3 ;  /* 0x0001000306003986 */ /* 0x0001ea000c101924 */
[----:B------:R-:W-:Y:S05]  /*5cd0*/  @!P2 BRA `(.L_x_223) ;  /* 0x000000000004a947 */ /* 0x000fea0003800000 */
[----:B------:R0:W5:Y:S02]  /*5ce0*/  LDG.E.LTC128B R177, desc[UR36][R4.64+0x104] ;  /* 0x0001042404b17981 */ /* 0x000164000c1e1920 */
.L_x_223:
[----:B------:R-:W-:Y:S05]  /*5cf0*/  BSYNC B1 ;  /* 0x0000000000017941 */ /* 0x000fea0003800000 */
.L_x_222:
[----:B-----5:R-:W-:Y:S01]  /*5d00*/  FMUL R12, R177, R156 ;  /* 0x0000009cb10c7220 */ /* 0x020fe20000400000 */
[----:B------:R-:W-:Y:S01]  /*5d10*/  ISETP.GT.AND P3, PT, R0, 0x40, P1 ;  /* 0x000000400000780c */ /* 0x000fe20000f64270 */
[----:B------:R-:W-:Y:S02]  /*5d20*/  BSSY B1, `(.L_x_224) ;  /* 0x0000005000017945 */ /* 0x000fe40003800000 */
[----:B------:R-:W-:-:S05]  /*5d30*/  FFMA R57, R57, R155, R12 ;  /* 0x0000009b39397223 */ /* 0x000fca000000000c */
[----:B------:R0:W-:Y:S05]  /*5d40*/  @P2 STG.E desc[UR36][R6.64+0x104], R57 ;  /* 0x0001043906002986 */ /* 0x0001ea000c101924 */
[----:B------:R-:W-:Y:S05]  /*5d50*/  @!P3 BRA `(.L_x_225) ;  /* 0x000000000004b947 */ /* 0x000fea0003800000 */
[----:B------:R0:W5:Y:S02]  /*5d60*/  LDG.E.LTC128B R177, desc[UR36][R10.64+0x100] ;  /* 0x000100240ab17981 */ /* 0x000164000c1e1920 */
.L_x_225:
[----:B------:R-:W-:Y:S05]  /*5d70*/  BSYNC B1 ;  /* 0x0000000000017941 */ /* 0x000fea0003800000 */
.L_x_224:
[----:B0----5:R-:W-:Y:S01]  /*5d80*/  FMUL R3, R177, R156 ;  /* 0x0000009cb1037220 */ /* 0x021fe20000400000 */
[----:B------:R-:W-:Y:S01]  /*5d90*/  ISETP.GT.AND P2, PT, R0, 0x41, P1 ;  /* 0x000000410000780c */ /* 0x000fe20000f44270 */
[----:B------:R-:W-:Y:S02]  /*5da0*/  BSSY B1, `(.L_x_226) ;  /* 0x0000005000017945 */ /* 0x000fe40003800000 */
[----:B------:R-:W-:-:S05]  /*5db0*/  FFMA R3, R58, R155, R3 ;  /* 0x0000009b3a037223 */ /* 0x000fca0000000003 */
[----:B------:R0:W-:Y:S05]  /*5dc0*/  @P3 STG.E desc[UR36][R8.64+0x100], R3 ;  /* 0x0001000308003986 */ /* 0x0001ea000c101924 */
[----:B------:R-:W-:Y:S05]  /*5dd0*/  @!P2 BRA `(.L_x_227) ;  /* 0x000000000004a947 */ /* 0x000fea0003800000 */
[----:B------:R0:W5:Y:S02]  /*5de0*/  LDG.E.LTC128B R177, desc[UR36][R10.64+0x104] ;  /* 0x000104240ab17981 */ /* 0x000164000c1e1920 */
.L_x_227:
[----:B------:R-:W-:Y:S05]  /*5df0*/  BSYNC B1 ;  /* 0x0000000000017941 */ /* 0x000fea0003800000 */
.L_x_226:
[----:B-----5:R-:W-:Y:S01]  /*5e00*/  FMUL R12, R177, R156 ;  /* 0x0000009cb10c7220 */ /* 0x020fe20000400000 */
[----:B------:R-:W-:Y:S01]  /*5e10*/  ISETP.GT.AND P3, PT, R0, 0x48, P0 ;  /* 0x000000480000780c */ /* 0x000fe20000764270 */
[----:B------:R-:W-:Y:S02]  /*5e20*/  BSSY B1, `(.L_x_228) ;  /* 0x0000005000017945 */ /* 0x000fe40003800000 */
[----:B------:R-:W-:-:S05]  /*5e30*/  FFMA R59, R59, R155, R12 ;  /* 0x0000009b3b3b7223 */ /* 0x000fca000000000c */
[----:B------:R0:W-:Y:S05]  /*5e40*/  @P2 STG.E desc[UR36][R8.64+0x104], R59 ;  /* 0x0001043b08002986 */ /* 0x0001ea000c101924 */
[----:B------:R-:W-:Y:S05]  /*5e50*/  @!P3 BRA `(.L_x_229) ;  /* 0x000000000004b947 */ /* 0x000fea0003800000 */
[----:B------:R0:W5:Y:S02]  /*5e60*/  LDG.E.LTC128B R177, desc[UR36][R4.64+0x120] ;  /* 0x0001202404b17981 */ /* 0x000164000c1e1920 */
.L_x_229:
[----:B------:R-:W-:Y:S05]  /*5e70*/  BSYNC B1 ;  /* 0x0000000000017941 */ /* 0x000fea0003800000 */
.L_x_228:
[----:B0----5:R-:W-:Y:S01]  /*5e80*/  FMUL R3, R177, R156 ;  /* 0x0000009cb1037220 */ /* 0x021fe20000400000 */
[----:B------:R-:W-:Y:S01]  /*5e90*/  ISETP.GT.AND P2, PT, R0, 0x49, P0 ;  /* 0x000000490000780c */ /* 0x000fe20000744270 */
[----:B------:R-:W-:Y:S02]  /*5ea0*/  BSSY B1, `(.L_x_230) ;  /* 0x0000005000017945 */ /* 0x000fe40003800000 */
[----:B------:R-:W-:-:S05]  /*5eb0*/  FFMA R3, R60, R155, R3 ;  /* 0x0000009b3c037223 */ /* 0x000fca0000000003 */
[----:B------:R0:W-:Y:S05]  /*5ec0*/  @P3 STG.E desc[UR36][R6.64+0x120], R3 ;  /* 0x0001200306003986 */ /* 0x0001ea000c101924 */
[----:B------:R-:W-:Y:S05]  /*5ed0*/  @!P2 BRA `(.L_x_231) ;  /* 0x000000000004a947 */ /* 0x000fea0003800000 */
[----:B------:R0:W5:Y:S02]  /*5ee0*/  LDG.E.LTC128B R177, desc[UR36][R4.64+0x124] ;  /* 0x0001242404b17981 */ /* 0x000164000c1e1920 */
.L_x_231:
[----:B------:R-:W-:Y:S05]  /*5ef0*/  BSYNC B1 ;  /* 0x0000000000017941 */ /* 0x000fea0003800000 */
.L_x_230:
[----:B-----5:R-:W-:Y:S01]  /*5f00*/  FMUL R12, R177, R156 ;  /* 0x0000009cb10c7220 */ /* 0x020fe20000400000 */
[----:B------:R-:W-:Y:S01]  /*5f10*/  ISETP.GT.AND P3, PT, R0, 0x48, P1 ;  /* 0x000000480000780c */ /* 0x000fe20000f64270 */
[----:B------:R-:W-:Y:S02]  /*5f20*/  BSSY B1, `(.L_x_232) ;  /* 0x0000005000017945 */ /* 0x000fe40003800000 */
[----:B------:R-:W-:-:S05]  /*5f30*/  FFMA R61, R61, R155, R12 ;  /* 0x0000009b3d3d7223 */ /* 0x000fca000000000c */
[----:B------:R0:W-:Y:S05]  /*5f40*/  @P2 STG.E desc[UR36][R6.64+0x124], R61 ;  /* 0x0001243d06002986 */ /* 0x0001ea000c101924 */
[----:B------:R-:W-:Y:S05]  /*5f50*/  @!P3 BRA `(.L_x_233) ;  /* 0x000000000004b947 */ /* 0x000fea0003800000 */
[----:B------:R0:W5:Y:S02]  /*5f60*/  LDG.E.LTC128B R177, desc[UR36][R10.64+0x120] ;  /* 0x000120240ab17981 */ /* 0x000164000c1e1920 */
.L_x_233:
[----:B------:R-:W-:Y:S05]  /*5f70*/  BSYNC B1 ;  /* 0x0000000000017941 */ /* 0x000fea0003800000 */
.L_x_232:
[----:B0----5:R-:W-:Y:S01]  /*5f80*/  FMUL R3, R177, R156 ;  /* 0x0000009cb1037220 */ /* 0x021fe20000400000 */
[----:B------:R-:W-:Y:S01]  /*5f90*/  ISETP.GT.AND P2, PT, R0, 0x49, P1 ;  /* 0x000000490000780c */ /* 0x000fe20000f44270 */
[----:B------:R-:W-:Y:S02]  /*5fa0*/  BSSY B1, `(.L_x_234) ;  /* 0x0000005000017945 */ /* 0x000fe40003800000 */
[----:B------:R-:W-:-:S05]  /*5fb0*/  FFMA R3, R62, R155, R3 ;  /* 0x0000009b3e037223 */ /* 0x000fca0000000003 */
[----:B------:R0:W-:Y:S05]  /*5fc0*/  @P3 STG.E desc[UR36][R8.64+0x120], R3 ;  /* 0x0001200308003986 */ /* 0x0001ea000c101924 */
[----:B------:R-:W-:Y:S05]  /*5fd0*/  @!P2 BRA `(.L_x_235) ;  /* 0x000000000004a947 */ /* 0x000fea0003800000 */
[----:B------:R0:W5:Y:S02]  /*5fe0*/  LDG.E.LTC128B R177, desc[UR36][R10.64+0x124] ;  /* 0x000124240ab17981 */ /* 0x000164000c1e1920 */
.L_x_235:
[----:B------:R-:W-:Y:S05]  /*5ff0*/  BSYNC B1 ;  /* 0x0000000000017941 */ /* 0x000fea0003800000 */
.L_x_234:
[----:B-----5:R-:W-:Y:S01]  /*6000*/  FMUL R12, R177, R156 ;  /* 0x0000009cb10c7220 */ /* 0x020fe20000400000 */
[----:B------:R-:W-:Y:S01]  /*6010*/  ISETP.GT.AND P3, PT, R0, 0x50, P0 ;  /* 0x000000500000780c */ /* 0x000fe20000764270 */
[----:B------:R-:W-:Y:S02]  /*6020*/  BSSY B1, `(.L_x_236) ;  /* 0x0000005000017945 */ /* 0x000fe40003800000 */
[----:B------:R-:W-:-:S05]  /*6030*/  FFMA R63, R63, R155, R12 ;  /* 0x0000009b3f3f7223 */ /* 0x000fca000000000c */
[----:B------:R0:W-:Y:S05]  /*6040*/  @P2 STG.E desc[UR36][R8.64+0x124], R63 ;  /* 0x0001243f08002986 */ /* 0x0001ea000c101924 */
[----:B------:R-:W-:Y:S05]  /*6050*/  @!P3 BRA `(.L_x_237) ;  /* 0x000000000004b947 */ /* 0x000fea0003800000 */
[----:B------:R0:W5:Y:S02]  /*6060*/  LDG.E.LTC128B R177, desc[UR36][R4.64+0x140] ;  /* 0x0001402404b17981 */ /* 0x000164000c1e1920 */
.L_x_237:
[----:B------:R-:W-:Y:S05]  /*6070*/  BSYNC B1 ;  /* 0x0000000000017941 */ /* 0x000fea0003800000 */
.L_x_236:
[----:B0----5:R-:W-:Y:S01]  /*6080*/  FMUL R3, R177, R156 ;  /* 0x0000009cb1037220 */ /* 0x021fe20000400000 */
[----:B------:R-:W-:Y:S01]  /*6090*/  ISETP.GT.AND P2, PT, R0, 0x51, P0 ;  /* 0x000000510000780c */ /* 0x000fe20000744270 */
[----:B------:R-:W-:Y:S02]  /*60a0*/  BSSY B1, `(.L_x_238) ;  /* 0x0000005000017945 */ /* 0x000fe40003800000 */
[----:B------:R-:W-:-:S05]  /*60b0*/  FFMA R3, R64, R155, R3 ;  /* 0x0000009b40037223 */ /* 0x000fca0000000003 */
[----:B------:R0:W-:Y:S05]  /*60c0*/  @P3 STG.E desc[UR36][R6.64+0x140], R3 ;  /* 0x0001400306003986 */ /* 0x0001ea000c101924 */
[----:B------:R-:W-:Y:S05]  /*60d0*/  @!P2 BRA `(.L_x_239) ;  /* 0x000000000004a947 */ /* 0x000fea0003800000 */
[----:B------:R0:W5:Y:S02]  /*60e0*/  LDG.E.LTC128B R177, desc[UR36][R4.64+0x144] ;  /* 0x0001442404b17981 */ /* 0x000164000c1e1920 */
.L_x_239:
[----:B------:R-:W-:Y:S05]  /*60f0*/  BSYNC B1 ;  /* 0x0000000000017941 */ /* 0x000fea0003800000 */
.L_x_238:
[----:B-----5:R-:W-:Y:S01]  /*6100*/  FMUL R12, R177, R156 ;  /* 0x0000009cb10c7220 */ /* 0x020fe20000400000 */
[----:B------:R-:W-:Y:S01]  /*6110*/  ISETP.GT.AND P3, PT, R0, 0x50, P1 ;  /* 0x000000500000780c */ /* 0x000fe20000f64270 */
[----:B------:R-:W-:Y:S02]  /*6120*/  BSSY B1, `(.L_x_240) ;  /* 0x0000005000017945 */ /* 0x000fe40003800000 */
[----:B------:R-:W-:-:S05]  /*6130*/  FFMA R65, R65, R155, R12 ;  /* 0x0000009b41417223 */ /* 0x000fca000000000c */
[----:B------:R0:W-:Y:S05]  /*6140*/  @P2 STG.E desc[UR36][R6.64+0x144], R65 ;  /* 0x0001444106002986 */ /* 0x0001ea000c101924 */
[----:B------:R-:W-:Y:S05]  /*6150*/  @!P3 BRA `(.L_x_241) ;  /* 0x000000000004b947 */ /* 0x000fea0003800000 */
[----:B------:R0:W5:Y:S02]  /*6160*/  LDG.E.LTC128B R177, desc[UR36][R10.64+0x140] ;  /* 0x000140240ab17981 */ /* 0x000164000c1e1920 */
.L_x_241:
[----:B------:R-:W-:Y:S05]  /*6170*/  BSYNC B1 ;  /* 0x0000000000017941 */ /* 0x000fea0003800000 */
.L_x_240:
[----:B0----5:R-:W-:Y:S01]  /*6180*/  FMUL R3, R177, R156 ;  /* 0x0000009cb1037220 */ /* 0x021fe20000400000 */
[----:B------:R-:W-:Y:S01]  /*6190*/  ISETP.GT.AND P2, PT, R0, 0x51, P1 ;  /* 0x000000510000780c */ /* 0x000fe20000f44270 */
[----:B------:R-:W-:Y:S02]  /*61a0*/  BSSY B1, `(.L_x_242) ;  /* 0x0000005000017945 */ /* 0x000fe40003800000 */
[----:B------:R-:W-:-:S05]  /*61b0*/  FFMA R3, R66, R155, R3 ;  /* 0x0000009b42037223 */ /* 0x000fca0000000003 */
[----:B------:R0:W-:Y:S05]  /*61c0*/  @P3 STG.E desc[UR36][R8.64+0x140], R3 ;  /* 0x0001400308003986 */ /* 0x0001ea000c101924 */
[----:B------:R-:W-:Y:S05]  /*61d0*/  @!P2 BRA `(.L_x_243) ;  /* 0x000000000004a947 */ /* 0x000fea0003800000 */
[----:B------:R0:W5:Y:S02]  /*61e0*/  LDG.E.LTC128B R177, desc[UR36][R10.64+0x144] ;  /* 0x000144240ab17981 */ /* 0x000164000c1e1920 */
.L_x_243:
[----:B------:R-:W-:Y:S05]  /*61f0*/  BSYNC B1 ;  /* 0x0000000000017941 */ /* 0x000fea0003800000 */
.L_x_242:
[----:B-----5:R-:W-:Y:S01]  /*6200*/  FMUL R12, R177, R156 ;  /* 0x0000009cb10c7220 */ /* 0x020fe20000400000 */
[----:B------:R-:W-:Y:S01]  /*6210*/  ISETP.GT.AND P3, PT, R0, 0x58, P0 ;  /* 0x000000580000780c */ /* 0x000fe20000764270 */
[----:B------:R-:W-:Y:S02]  /*6220*/  BSSY B1, `(.L_x_244) ;  /* 0x0000005000017945 */ /* 0x000fe40003800000 */
[----:B------:R-:W-:-:S05]  /*6230*/  FFMA R67, R67, R155, R12 ;  /* 0x0000009b43437223 */ /* 0x000fca000000000c */
[----:B------:R0:W-:Y:S05]  /*6240*/  @P2 STG.E desc[UR36][R8.64+0x144], R67 ;  /* 0x0001444308002986 */ /* 0x0001ea000c101924 */
[----:B------:R-:W-:Y:S05]  /*6250*/  @!P3 BRA `(.L_x_245) ;  /* 0x000000000004b947 */ /* 0x000fea0003800000 */
[----:B------:R0:W5:Y:S02]  /*6260*/  LDG.E.LTC128B R177, desc[UR36][R4.64+0x160] ;  /* 0x0001602404b17981 */ /* 0x000164000c1e1920 */
.L_x_245:
[----:B------:R-:W-:Y:S05]  /*6270*/  BSYNC B1 ;  /* 0x0000000000017941 */ /* 0x000fea0003800000 */
.L_x_244:
[----:B0----5:R-:W-:Y:S01]  /*6280*/  FMUL R3, R177, R156 ;  /* 0x0000009cb1037220 */ /* 0x021fe20000400000 */
[----:B------:R-:W-:Y:S01]  /*6290*/  ISETP.GT.AND P2, PT, R0, 0x59, P0 ;  /* 0x000000590000780c */ /* 0x000fe20000744270 */
[----:B------:R-:W-:Y:S02]  /*62a0*/  BSSY B1, `(.L_x_246) ;  /* 0x0000005000017945 */ /* 0x000fe40003800000 */
[----:B------:R-:W-:-:S05]  /*62b0*/  FFMA R3, R68, R155, R3 ;  /* 0x0000009b44037223 */ /* 0x000fca0000000003 */
[----:B------:R0:W-:Y:S05]  /*62c0*/  @P3 STG.E desc[UR36][R6.64+0x160], R3 ;  /* 0x0001600306003986 */ /* 0x0001ea000c101924 */
[----:B------:R-:W-:Y:S05]  /*62d0*/  @!P2 BRA `(.L_x_247) ;  /* 0x000000000004a947 */ /* 0x000fea0003800000 */
[----:B------:R0:W5:Y:S02]  /*62e0*/  LDG.E.LTC128B R177, desc[UR36][R4.64+0x164] ;  /* 0x0001642404b17981 */ /* 0x000164000c1e1920 */
.L_x_247:
[----:B------:R-:W-:Y:S05]  /*62f0*/  BSYNC B1 ;  /* 0x0000000000017941 */ /* 0x000fea0003800000 */
.L_x_246:
[----:B-----5:R-:W-:Y:S01]  /*6300*/  FMUL R12, R177, R156 ;  /* 0x0000009cb10c7220 */ /* 0x020fe20000400000 */
[----:B------:R-:W-:Y:S01]  /*6310*/  ISETP.GT.AND P3, PT, R0, 0x58, P1 ;  /* 0x000000580000780c */ /* 0x000fe20000f64270 */
[----:B------:R-:W-:Y:S02]  /*6320*/  BSSY B1, `(.L_x_248) ;  /* 0x0000005000017945 */ /* 0x000fe40003800000 */
[----:B------:R-:W-:-:S05]  /*6330*/  FFMA R69, R69, R155, R12 ;  /* 0x0000009b45457223 */ /* 0x000fca000000000c */
[----:B------:R0:W-:Y:S05]  /*6340*/  @P2 STG.E desc[UR36][R6.64+0x164], R69 ;  /* 0x0001644506002986 */ /* 0x0001ea000c101924 */
[----:B------:R-:W-:Y:S05]  /*6350*/  @!P3 BRA `(.L_x_249) ;  /* 0x000000000004b947 */ /* 0x000fea0003800000 */
[----:B------:R0:W5:Y:S02]  /*6360*/  LDG.E.LTC128B R177, desc[UR36][R10.64+0x160] ;  /* 0x000160240ab17981 */ /* 0x000164000c1e1920 */
.L_x_249:
[----:B------:R-:W-:Y:S05]  /*6370*/  BSYNC B1 ;  /* 0x0000000000017941 */ /* 0x000fea0003800000 */
.L_x_248:
[----:B0----5:R-:W-:Y:S01]  /*6380*/  FMUL R3, R177, R156 ;  /* 0x0000009cb1037220 */ /* 0x021fe20000400000 */
[----:B------:R-:W-:Y:S01]  /*6390*/  ISETP.GT.AND P2, PT, R0, 0x59, P1 ;  /* 0x000000590000780c */ /* 0x000fe20000f44270 */
[----:B------:R-:W-:Y:S02]  /*63a0*/  BSSY B1, `(.L_x_250) ;  /* 0x0000005000017945 */ /* 0x000fe40003800000 */
[----:B------:R-:W-:-:S05]  /*63b0*/  FFMA R3, R70, R155, R3 ;  /* 0x0000009b46037223 */ /* 0x000fca0000000003 */
[----:B------:R0:W-:Y:S05]  /*63c0*/  @P3 STG.E desc[UR36][R8.64+0x160], R3 ;  /* 0x0001600308003986 */ /* 0x0001ea000c101924 */
[----:B------:R-:W-:Y:S05]  /*63d0*/  @!P2 BRA `(.L_x_251) ;  /* 0x000000000004a947 */ /* 0x000fea0003800000 */
[----:B------:R0:W5:Y:S02]  /*63e0*/  LDG.E.LTC128B R177, desc[UR36][R10.64+0x164] ;  /* 0x000164240ab17981 */ /* 0x000164000c1e1920 */
.L_x_251:
[----:B------:R-:W-:Y:S05]  /*63f0*/  BSYNC B1 ;  /* 0x0000000000017941 */ /* 0x000fea0003800000 */
.L_x_250:
[----:B-----5:R-:W-:Y:S01]  /*6400*/  FMUL R12, R177, R156 ;  /* 0x0000009cb10c7220 */ /* 0x020fe20000400000 */
[----:B------:R-:W-:Y:S01]  /*6410*/  ISETP.GT.AND P3, PT, R0, 0x60, P0 ;  /* 0x000000600000780c */ /* 0x000fe20000764270 */
[----:B------:R-:W-:Y:S02]  /*6420*/  BSSY B1, `(.L_x_252) ;  /* 0x0000005000017945 */ /* 0x000fe40003800000 */
[----:B------:R-:W-:-:S05]  /*6430*/  FFMA R71, R71, R155, R12 ;  /* 0x0000009b47477223 */ /* 0x000fca000000000c */
[----:B------:R0:W-:Y:S05]  /*6440*/  @P2 STG.E desc[UR36][R8.64+0x164], R71 ;  /* 0x0001644708002986 */ /* 0x0001ea000c101924 */
[----:B------:R-:W-:Y:S05]  /*6450*/  @!P3 BRA `(.L_x_253) ;  /* 0x000000000004b947 */ /* 0x000fea0003800000 */
[----:B------:R0:W5:Y:S02]  /*6460*/  LDG.E.LTC128B R177, desc[UR36][R4.64+0x180] ;  /* 0x0001802404b17981 */ /* 0x000164000c1e1920 */
.L_x_253:
[----:B------:R-:W-:Y:S05]  /*6470*/  BSYNC B1 ;  /* 0x0000000000017941 */ /* 0x000fea0003800000 */
.L_x_252:
[----:B0----5:R-:W-:Y:S01]  /*6480*/  FMUL R3, R177, R156 ;  /* 0x0000009cb1037220 */ /* 0x021fe20000400000 */
[----:B------:R-:W-:Y:S01]  /*6490*/  ISETP.GT.AND P2, PT, R0, 0x61, P0 ;  /* 0x000000610000780c */ /* 0x000fe20000744270 */
[----:B------:R-:W-:Y:S02]  /*64a0*/  BSSY B1, `(.L_x_254) ;  /* 0x0000005000017945 */ /* 0x000fe40003800000 */
[----:B------:R-:W-:-:S05]  /*64b0*/  FFMA R3, R72, R155, R3 ;  /* 0x0000009b48037223 */ /* 0x000fca0000000003 */
[----:B------:R0:W-:Y:S05]  /*64c0*/  @P3 STG.E desc[UR36][R6.64+0x180], R3 ;  /* 0x0001800306003986 */ /* 0x0001ea000c101924 */
[----:B------:R-:W-:Y:S05]  /*64d0*/  @!P2 BRA `(.L_x_255) ;  /* 0x000000000004a947 */ /* 0x000fea0003800000 */
[----:B------:R0:W5:Y:S02]  /*64e0*/  LDG.E.LTC128B R177, desc[UR36][R4.64+0x184] ;  /* 0x0001842404b17981 */ /* 0x000164000c1e1920 */
.L_x_255:
[----:B------:R-:W-:Y:S05]  /*64f0*/  BSYNC B1 ;  /* 0x0000000000017941 */ /* 0x000fea0003800000 */
.L_x_254:
[----:B-----5:R-:W-:Y:S01]  /*6500*/  FMUL R12, R177, R156 ;  /* 0x0000009cb10c7220 */ /* 0x020fe20000400000 */
[----:B------:R-:W-:Y:S01]  /*6510*/  ISETP.GT.AND P3, PT, R0, 0x60, P1 ;  /* 0x000000600000780c */ /* 0x000fe20000f64270 */
[----:B------:R-:W-:Y:S02]  /*6520*/  BSSY B1, `(.L_x_256) ;  /* 0x0000005000017945 */ /* 0x000fe40003800000 */
[----:B------:R-:W-:-:S05]  /*6530*/  FFMA R73, R73, R155, R12 ;  /* 0x0000009b49497223 */ /* 0x000fca000000000c */
[----:B------:R0:W-:Y:S05]  /*6540*/  @P2 STG.E desc[UR36][R6.64+0x184], R73 ;  /* 0x0001844906002986 */ /* 0x0001ea000c101924 */
[----:B------:R-:W-:Y:S05]  /*6550*/  @!P3 BRA `(.L_x_257) ;  /* 0x000000000004b947 */ /* 0x000fea0003800000 */
[----:B------:R0:W5:Y:S02]  /*6560*/  LDG.E.LTC128B R177, desc[UR36][R10.64+0x180] ;  /* 0x000180240ab17981 */ /* 0x000164000c1e1920 */
.L_x_257:
[----:B------:R-:W-:Y:S05]  /*6570*/  BSYNC B1 ;  /* 0x0000000000017941 */ /* 0x000fea0003800000 */
.L_x_256:
[----:B0----5:R-:W-:Y:S01]  /*6580*/  FMUL R3, R177, R156 ;  /* 0x0000009cb1037220 */ /* 0x021fe20000400000 */
[----:B------:R-:W-:Y:S01]  /*6590*/  ISETP.GT.AND P2, PT, R0, 0x61, P1 ;  /* 0x000000610000780c */ /* 0x000fe20000f44270 */
[----:B------:R-:W-:Y:S02]  /*65a0*/  BSSY B1, `(.L_x_258) ;  /* 0x0000005000017945 */ /* 0x000fe40003800000 */
[----:B------:R-:W-:-:S05]  /*65b0*/  FFMA R3, R74, R155, R3 ;  /* 0x0000009b4a037223 */ /* 0x000fca0000000003 */
[----:B------:R0:W-:Y:S05]  /*65c0*/  @P3 STG.E desc[UR36][R8.64+0x180], R3 ;  /* 0x0001800308003986 */ /* 0x0001ea000c101924 */
[----:B------:R-:W-:Y:S05]  /*65d0*/  @!P2 BRA `(.L_x_259) ;  /* 0x000000000004a947 */ /* 0x000fea0003800000 */
[----:B------:R0:W5:Y:S02]  /*65e0*/  LDG.E.LTC128B R177, desc[UR36][R10.64+0x184] ;  /* 0x000184240ab17981 */ /* 0x000164000c1e1920 */
.L_x_259:
[----:B------:R-:W-:Y:S05]  /*65f0*/  BSYNC B1 ;  /* 0x0000000000017941 */ /* 0x000fea0003800000 */
.L_x_258:
[----:B-----5:R-:W-:Y:S01]  /*6600*/  FMUL R12, R177, R156 ;  /* 0x0000009cb10c7220 */ /* 0x020fe20000400000 */
[----:B------:R-:W-:Y:S01]  /*6610*/  ISETP.GT.AND P3, PT, R0, 0x68, P0 ;  /* 0x000000680000780c */ /* 0x000fe20000764270 */
[----:B------:R-:W-:Y:S02]  /*6620*/  BSSY B1, `(.L_x_260) ;  /* 0x0000005000017945 */ /* 0x000fe40003800000 */
[----:B------:R-:W-:-:S05]  /*6630*/  FFMA R75, R75, R155, R12 ;  /* 0x0000009b4b4b7223 */ /* 0x000fca000000000c */
[----:B------:R0:W-:Y:S05]  /*6640*/  @P2 STG.E desc[UR36][R8.64+0x184], R75 ;  /* 0x0001844b08002986 */ /* 0x0001ea000c101924 */
[----:B------:R-:W-:Y:S05]  /*6650*/  @!P3 BRA `(.L_x_261) ;  /* 0x000000000004b947 */ /* 0x000fea0003800000 */
[----:B------:R0:W5:Y:S02]  /*6660*/  LDG.E.LTC128B R177, desc[UR36][R4.64+0x1a0] ;  /* 0x0001a02404b17981 */ /* 0x000164000c1e1920 */
.L_x_261:
[----:B------:R-:W-:Y:S05]  /*6670*/  BSYNC B1 ;  /* 0x0000000000017941 */ /* 0x000fea0003800000 */
.L_x_260:
[----:B0----5:R-:W-:Y:S01]  /*6680*/  FMUL R3, R177, R156 ;  /* 0x0000009cb1037220 */ /* 0x021fe20000400000 */
[----:B------:R-:W-:Y:S01]  /*6690*/  ISETP.GT.AND P2, PT, R0, 0x69, P0 ;  /* 0x000000690000780c */ /* 0x000fe20000744270 */
[----:B------:R-:W-:Y:S02]  /*66a0*/  BSSY B1, `(.L_x_262) ;  /* 0x0000005000017945 */ /* 0x000fe40003800000 */
[----:B------:R-:W-:-:S05]  /*66b0*/  FFMA R3, R76, R155, R3 ;  /* 0x0000009b4c037223 */ /* 0x000fca0000000003 */
[----:B------:R0:W-:Y:S05]  /*66c0*/  @P3 STG.E desc[UR36][R6.64+0x1a0], R3 ;  /* 0x0001a00306003986 */ /* 0x0001ea000c101924 */
[----:B------:R-:W-:Y:S05]  /*66d0*/  @!P2 BRA `(.L_x_263) ;  /* 0x000000000004a947 */ /* 0x000fea0003800000 */
[----:B------:R0:W5:Y:S02]  /*66e0*/  LDG.E.LTC128B R177, desc[UR36][R4.64+0x1a4] ;  /* 0x0001a42404b17981 */ /* 0x000164000c1e1920 */
.L_x_263:
[----:B------:R-:W-:Y:S05]  /*66f0*/  BSYNC B1 ;  /* 0x0000000000017941 */ /* 0x000fea0003800000 */
.L_x_262:
[----:B-----5:R-:W-:Y:S01]  /*6700*/  FMUL R12, R177, R156 ;  /* 0x0000009cb10c7220 */ /* 0x020fe20000400000 */
[----:B------:R-:W-:Y:S01]  /*6710*/  ISETP.GT.AND P3, PT, R0, 0x68, P1 ;  /* 0x000000680000780c */ /* 0x000fe20000f64270 */
[----:B------:R-:W-:Y:S02]  /*6720*/  BSSY B1, `(.L_x_264) ;  /* 0x0000005000017945 */ /* 0x000fe40003800000 */
[----:B------:R-:W-:-:S05]  /*6730*/  FFMA R77, R77, R155, R12 ;  /* 0x0000009b4d4d7223 */ /* 0x000fca000000000c */
[----:B------:R0:W-:Y:S05]  /*6740*/  @P2 STG.E desc[UR36][R6.64+0x1a4], R77 ;  /* 0x0001a44d06002986 */ /* 0x0001ea000c101924 */
[----:B------:R-:W-:Y:S05]  /*6750*/  @!P3 BRA `(.L_x_265) ;  /* 0x000000000004b947 */ /* 0x000fea0003800000 */
[----:B------:R0:W5:Y:S02]  /*6760*/  LDG.E.LTC128B R177, desc[UR36][R10.64+0x1a0] ;  /* 0x0001a0240ab17981 */ /* 0x000164000c1e1920 */
.L_x_265:
[----:B------:R-:W-:Y:S05]  /*6770*/  BSYNC B1 ;  /* 0x0000000000017941 */ /* 0x000fea0003800000 */
.L_x_264:
[----:B0----5:R-:W-:Y:S01]  /*6780*/  FMUL R3, R177, R156 ;  /* 0x0000009cb1037220 */ /* 0x021fe20000400000 */
[----:B------:R-:W-:Y:S01]  /*6790*/  ISETP.GT.AND P2, PT, R0, 0x69, P1 ;  /* 0x000000690000780c */ /* 0x000fe20000f44270 */
[----:B------:R-:W-:Y:S02]  /*67a0*/  BSSY B1, `(.L_x_266) ;  /* 0x0000005000017945 */ /* 0x000fe40003800000 */
[----:B------:R-:W-:-:S05]  /*67b0*/  FFMA R3, R78, R155, R3 ;  /* 0x0000009b4e037223 */ /* 0x000fca0000000003 */
[----:B------:R0:W-:Y:S05]  /*67c0*/  @P3 STG.E desc[UR36][R8.64+0x1a0], R3 ;  /* 0x0001a00308003986 */ /* 0x0001ea000c101924 */
[----:B------:R-:W-:Y:S05]  /*67d0*/  @!P2 BRA `(.L_x_267) ;  /* 0x000000000004a947 */ /* 0x000fea0003800000 */
[----:B------:R0:W5:Y:S02]  /*67e0*/  LDG.E.LTC128B R177, desc[UR36][R10.64+0x1a4] ;  /* 0x0001a4240ab17981 */ /* 0x000164000c1e1920 */
.L_x_267:
[----:B------:R-:W-:Y:S05]  /*67f0*/  BSYNC B1 ;  /* 0x0000000000017941 */ /* 0x000fea0003800000 */
.L_x_266:
[----:B-----5:R-:W-:Y:S01]  /*6800*/  FMUL R12, R177, R156 ;  /* 0x0000009cb10c7220 */ /* 0x020fe20000400000 */
[----:B------:R-:W-:Y:S01]  /*6810*/  ISETP.GT.AND P3, PT, R0, 0x70, P0 ;  /* 0x000000700000780c */ /* 0x000fe20000764270 */
[----:B------:R-:W-:Y:S02]  /*6820*/  BSSY B1, `(.L_x_268) ;  /* 0x0000005000017945 */ /* 0x000fe40003800000 */
[----:B------:R-:W-:-:S05]  /*6830*/  FFMA R79, R79, R155, R12 ;  /* 0x0000009b4f4f7223 */ /* 0x000fca000000000c */
[----:B------:R0:W-:Y:S05]  /*6840*/  @P2 STG.E desc[UR36][R8.64+0x1a4], R79 ;  /* 0x0001a44f08002986 */ /* 0x0001ea000c101924 */
[----:B------:R-:W-:Y:S05]  /*6850*/  @!P3 BRA `(.L_x_269) ;  /* 0x000000000004b947 */ /* 0x000fea0003800000 */
[----:B------:R0:W5:Y:S02]  /*6860*/  LDG.E.LTC128B R177, desc[UR36][R4.64+0x1c0] ;  /* 0x0001c02404b17981 */ /* 0x000164000c1e1920 */
.L_x_269:
[----:B------:R-:W-:Y:S05]  /*6870*/  BSYNC B1 ;  /* 0x0000000000017941 */ /* 0x000fea0003800000 */
.L_x_268:
[----:B0----5:R-:W-:Y:S01]  /*6880*/  FMUL R3, R177, R156 ;  /* 0x0000009cb1037220 */ /* 0x021fe20000400000 */
[----:B------:R-:W-:Y:S01]  /*6890*/  ISETP.GT.AND P2, PT, R0, 0x71, P0 ;  /* 0x000000710000780c */ /* 0x000fe20000744270 */
[----:B------:R-:W-:Y:S02]  /*68a0*/  BSSY B1, `(.L_x_270) ;  /* 0x0000005000017945 */ /* 0x000fe40003800000 */
[----:B------:R-:W-:-:S05]  /*68b0*/  FFMA R3, R80, R155, R3 ;  /* 0x0000009b50037223 */ /* 0x000fca0000000003 */
[----:B------:R0:W-:Y:S05]  /*68c0*/  @P3 STG.E desc[UR36][R6.64+0x1c0], R3 ;  /* 0x0001c00306003986 */ /* 0x0001ea000c101924 */
[----:B------:R-:W-:Y:S05]  /*68d0*/  @!P2 BRA `(.L_x_271) ;  /* 0x000000000004a947 */ /* 0x000fea0003800000 */
[----:B------:R0:W5:Y:S02]  /*68e0*/  LDG.E.LTC128B R177, desc[UR36][R4.64+0x1c4] ;  /* 0x0001c42404b17981 */ /* 0x000164000c1e1920 */
.L_x_271:
[----:B------:R-:W-:Y:S05]  /*68f0*/  BSYNC B1 ;  /* 0x0000000000017941 */ /* 0x000fea0003800000 */
.L_x_270:
[----:B-----5:R-:W-:Y:S01]  /*6900*/  FMUL R12, R177, R156 ;  /* 0x0000009cb10c7220 */ /* 0x020fe20000400000 */
[----:B------:R-:W-:Y:S01]  /*6910*/  ISETP.GT.AND P3, PT, R0, 0x70, P1 ;  /* 0x000000700000780c */ /* 0x000fe20000f64270 */
[----:B------:R-:W-:Y:S02]  /*6920*/  BSSY B1, `(.L_x_272) ;  /* 0x0000005000017945 */ /* 0x000fe40003800000 */
[----:B------:R-:W-:-:S05]  /*6930*/  FFMA R81, R81, R155, R12 ;  /* 0x0000009b51517223 */ /* 0x000fca000000000c */
[----:B------:R0:W-:Y:S05]  /*6940*/  @P2 STG.E desc[UR36][R6.64+0x1c4], R81 ;  /* 0x0001c45106002986 */ /* 0x0001ea000c101924 */
[----:B------:R-:W-:Y:S05]  /*6950*/  @!P3 BRA `(.L_x_273) ;  /* 0x000000000004b947 */ /* 0x000fea0003800000 */
[----:B------:R0:W5:Y:S02]  /*6960*/  LDG.E.LTC128B R177, desc[UR36][R10.64+0x1c0] ;  /* 0x0001c0240ab17981 */ /* 0x000164000c1e1920 */
.L_x_273:
[----:B------:R-:W-:Y:S05]  /*6970*/  BSYNC B1 ;  /* 0x0000000000017941 */ /* 0x000fea0003800000 */
.L_x_272:
[----:B0----5:R-:W-:Y:S01]  /*6980*/  FMUL R3, R177, R156 ;  /* 0x0000009cb1037220 */ /* 0x021fe20000400000 */
[----:B------:R-:W-:Y:S01]  /*6990*/  ISETP.GT.AND P2, PT, R0, 0x71, P1 ;  /* 0x000000710000780c */ /* 0x000fe20000f44270 */
[----:B------:R-:W-:Y:S02]  /*69a0*/  BSSY B1, `(.L_x_274) ;  /* 0x0000005000017945 */ /* 0x000fe40003800000 */
[----:B------:R-:W-:-:S05]  /*69b0*/  FFMA R3, R82, R155, R3 ;  /* 0x0000009b52037223 */ /* 0x000fca0000000003 */
[----:B------:R0:W-:Y:S05]  /*69c0*/  @P3 STG.E desc[UR36][R8.64+0x1c0], R3 ;  /* 0x0001c00308003986 */ /* 0x0001ea000c101924 */
[----:B------:R-:W-:Y:S05]  /*69d0*/  @!P2 BRA `(.L_x_275) ;  /* 0x000000000004a947 */ /* 0x000fea0003800000 */
[----:B------:R0:W5:Y:S02]  /*69e0*/  LDG.E.LTC128B R177, desc[UR36][R10.64+0x1c4] ;  /* 0x0001c4240ab17981 */ /* 0x000164000c1e1920 */
.L_x_275:
[----:B------:R-:W-:Y:S05]  /*69f0*/  BSYNC B1 ;  /* 0x0000000000017941 */ /* 0x000fea0003800000 */
.L_x_274:
[----:B-----5:R-:W-:Y:S01]  /*6a00*/  FMUL R12, R177, R156 ;  /* 0x0000009cb10c7220 */ /* 0x020fe20000400000 */
[----:B------:R-:W-:Y:S01]  /*6a10*/  ISETP.GT.AND P3, PT, R0, 0x78, P0 ;  /* 0x000000780000780c */ /* 0x000fe20000764270 */
[----:B------:R-:W-:Y:S02]  /*6a20*/  BSSY B1, `(.L_x_276) ;  /* 0x0000005000017945 */ /* 0x000fe40003800000 */
[----:B------:R-:W-:-:S05]  /*6a30*/  FFMA R83, R83, R155, R12 ;  /* 0x0000009b53537223 */ /* 0x000fca000000000c */
[----:B------:R0:W-:Y:S05]  /*6a40*/  @P2 STG.E desc[UR36][R8.64+0x1c4], R83 ;  /* 0x0001c45308002986 */ /* 0x0001ea000c101924 */
[----:B------:R-:W-:Y:S05]  /*6a50*/  @!P3 BRA `(.L_x_277) ;  /* 0x000000000004b947 */ /* 0x000fea0003800000 */
[----:B------:R0:W5:Y:S02]  /*6a60*/  LDG.E.LTC128B R177, desc[UR36][R4.64+0x1e0] ;  /* 0x0001e02404b17981 */ /* 0x000164000c1e1920 */
.L_x_277:
[----:B------:R-:W-:Y:S05]  /*6a70*/  BSYNC B1 ;  /* 0x0000000000017941 */ /* 0x000fea0003800000 */
.L_x_276:
[----:B0----5:R-:W-:Y:S01]  /*6a80*/  FMUL R3, R177, R156 ;  /* 0x0000009cb1037220 */ /* 0x021fe20000400000 */
[----:B------:R-:W-:Y:S01]  /*6a90*/  ISETP.GT.AND P0, PT, R0, 0x79, P0 ;  /* 0x000000790000780c */ /* 0x000fe20000704270 */
[----:B------:R-:W-:Y:S02]  /*6aa0*/  BSSY B1, `(.L_x_278) ;  /* 0x0000005000017945 */ /* 0x000fe40003800000 */
[----:B------:R-:W-:-:S05]  /*6ab0*/  FFMA R3, R84, R155, R3 ;  /* 0x0000009b54037223 */ /* 0x000fca0000000003 */
[----:B------:R0:W-:Y:S05]  /*6ac0*/  @P3 STG.E desc[UR36][R6.64+0x1e0], R3 ;  /* 0x0001e00306003986 */ /* 0x0001ea000c101924 */
[----:B------:R-:W-:Y:S05]  /*6ad0*/  @!P0 BRA `(.L_x_279) ;  /* 0x0000000000048947 */ /* 0x000fea0003800000 */
[----:B------:R0:W5:Y:S02]  /*6ae0*/  LDG.E.LTC128B R177, desc[UR36][R4.64+0x1e4] ;  /* 0x0001e42404b17981 */ /* 0x000164000c1e1920 */
.L_x_279:
[----:B------:R-:W-:Y:S05]  /*6af0*/  BSYNC B1 ;  /* 0x0000000000017941 */ /* 0x000fea0003800000 */
.L_x_278:
[----:B0-2--5:R-:W-:Y:S01]  /*6b00*/  FMUL R4, R177, R156 ;  /* 0x0000009cb1047220 */ /* 0x025fe20000400000 */
[----:B------:R-:W-:Y:S01]  /*6b10*/  ISETP.GT.AND P2, PT, R0, 0x78, P1 ;  /* 0x000000780000780c */ /* 0x000fe20000f44270 */
[----:B------:R-:W-:Y:S02]  /*6b20*/  BSSY B1, `(.L_x_280) ;  /* 0x0000005000017945 */ /* 0x000fe40003800000 */
[----:B------:R-:W-:-:S05]  /*6b30*/  FFMA R85, R85, R155, R4 ;  /* 0x0000009b55557223 */ /* 0x000fca0000000004 */
[----:B------:R0:W-:Y:S05]  /*6b40*/  @P0 STG.E desc[UR36][R6.64+0x1e4], R85 ;  /* 0x0001e45506000986 */ /* 0x0001ea000c101924 */
[----:B------:R-:W-:Y:S05]  /*6b50*/  @!P2 BRA `(.L_x_281) ;  /* 0x000000000004a947 */ /* 0x000fea0003800000 */
[----:B------:R2:W5:Y:S02]  /*6b60*/  LDG.E.LTC128B R177, desc[UR36][R10.64+0x1e0] ;  /* 0x0001e0240ab17981 */ /* 0x000564000c1e1920 */
.L_x_281:
[----:B------:R-:W-:Y:S05]  /*6b70*/  BSYNC B1 ;  /* 0x0000000000017941 */ /* 0x000fea0003800000 */
.L_x_280:
[----:B-----5:R-:W-:Y:S01]  /*6b80*/  FMUL R3, R177, R156 ;  /* 0x0000009cb1037220 */ /* 0x020fe20000400000 */
[----:B------:R-:W-:Y:S01]  /*6b90*/  @P2 MOV R4, R8 ;  /* 0x0000000800042202 */ /* 0x000fe20000000f00 */
[----:B------:R-:W-:Y:S01]  /*6ba0*/  @P2 IMAD.MOV.U32 R5, RZ, RZ, R9 ;  /* 0x000000ffff052224 */ /* 0x000fe200078e0009 */
[----:B------:R-:W-:Y:S01]  /*6bb0*/  ISETP.GT.AND P1, PT, R0, 0x79, P1 ;  /* 0x000000790000780c */ /* 0x000fe20000f24270 */
[----:B------:R-:W-:Y:S01]  /*6bc0*/  FFMA R3, R86, R155, R3 ;  /* 0x0000009b56037223 */ /* 0x000fe20000000003 */
[----:B------:R-:W-:Y:S04]  /*6bd0*/  BSSY B1, `(.L_x_282) ;  /* 0x0000004000017945 */ /* 0x000fe80003800000 */
[----:B------:R0:W-:Y:S07]  /*6be0*/  @P2 STG.E desc[UR36][R4.64+0x1e0], R3 ;  /* 0x0001e00304002986 */ /* 0x0001ee000c101924 */
[----:B------:R-:W-:Y:S05]  /*6bf0*/  @!P1 BRA `(.L_x_283) ;  /* 0x0000000000049947 */ /* 0x000fea0003800000 */
[----:B------:R0:W5:Y:S02]  /*6c00*/  LDG.E.LTC128B R177, desc[UR36][R10.64+0x1e4] ;  /* 0x0001e4240ab17981 */ /* 0x000164000c1e1920 */
.L_x_283:
[----:B------:R-:W-:Y:S05]  /*6c10*/  BSYNC B1 ;  /* 0x0000000000017941 */ /* 0x000fea0003800000 */
.L_x_282:
[----:B-----5:R-:W-:-:S04]  /*6c20*/  FMUL R0, R177, R156 ;  /* 0x0000009cb1007220 */ /* 0x020fc80000400000 */
[----:B------:R-:W-:Y:S01]  /*6c30*/  FFMA R87, R87, R155, R0 ;  /* 0x0000009b57577223 */ /* 0x000fe20000000000 */
[----:B------:R-:W-:Y:S06]  /*6c40*/  @!P1 BRA `(.L_x_284) ;  /* 0x0000001c002c9947 */ /* 0x000fec0003800000 */
[----:B------:R0:W-:Y:S01]  /*6c50*/  STG.E desc[UR36][R8.64+0x1e4], R87 ;  /* 0x0001e45708007986 */ /* 0x0001e2000c101924 */
[----:B------:R-:W-:Y:S05]  /*6c60*/  BRA `(.L_x_284) ;  /* 0x0000001c00247947 */ /* 0x000fea0003800000 */
.L_x_33:
[----:B------:R-:W-:Y:S01]  /*6c70*/  ULDC.64 UR4, c[0x0][0x5c0] ;  /* 0x0001700000047ab9 */ /* 0x000fe20000000a00 */
[----:B------:R-:W-:Y:S01]  /*6c80*/  ISETP.GT.AND P4, PT, R0, 0x1, P0 ;  /* 0x000000010000780c */ /* 0x000fe20000784270 */
[-C--:B------:R-:W-:Y:S01]  /*6c90*/  FMUL R13, R88, R155.reuse ;  /* 0x0000009b580d7220 */ /* 0x080fe20000400000 */
[----:B------:R-:W-:Y:S01]  /*6ca0*/  LEA R8, P1, R170, UR4, 0x2 ;  /* 0x00000004aa087c11 */ /* 0x000fe2000f8210ff */
[----:B------:R-:W-:Y:S01]  /*6cb0*/  IMAD.SHL.U32 R7, R4, 0x20, RZ ;  /* 0x0000002004077824 */ /* 0x000fe200078e00ff */
[----:B------:R-:W-:Y:S01]  /*6cc0*/  ISETP.GT.AND P2, PT, R3, 0x8, PT ;  /* 0x000000080300780c */ /* 0x000fe20003f44270 */
[-C--:B------:R-:W-:Y:S01]  /*6cd0*/  FMUL R89, R89, R155.reuse ;  /* 0x0000009b59597220 */ /* 0x080fe20000400000 */
[----:B------:R-:W-:Y:S01]  /*6ce0*/  LEA.HI.X R9, R170, UR5, R173, 0x2, P1 ;  /* 0x00000005aa097c11 */ /* 0x000fe200088f14ad */
[-C--:B------:R-:W-:Y:S01]  /*6cf0*/  FMUL R91, R91, R155.reuse ;  /* 0x0000009b5b5b7220 */ /* 0x080fe20000400000 */
[----:B------:R-:W-:Y:S01]  /*6d00*/  ISETP.GT.AND P1, PT, R0, RZ, P2 ;  /* 0x000000ff0000720c */ /* 0x000fe20001724270 */
[-C--:B------:R-:W-:Y:S01]  /*6d10*/  FMUL R15, R92, R155.reuse ;  /* 0x0000009b5c0f7220 */ /* 0x080fe20000400000 */
[--C-:B------:R-:W-:Y:S01]  /*6d20*/  SHF.L.U64.HI R6, R4, 0x5, R5.reuse ;  /* 0x0000000504067819 */ /* 0x100fe20000010205 */
[----:B------:R0:W-:Y:S01]  /*6d30*/  @P3 STG.E desc[UR36][R8.64], R13 ;  /* 0x0000000d08003986 */ /* 0x0001e2000c101924 */
[C---:B------:R-:W-:Y:S01]  /*6d40*/  ISETP.GT.AND P3, PT, R0.reuse, 0x1, P2 ;  /* 0x000000010000780c */ /* 0x040fe20001764270 */
[-C--:B------:R-:W-:Y:S01]  /*6d50*/  FMUL R93, R93, R155.reuse ;  /* 0x0000009b5d5d7220 */ /* 0x080fe20000400000 */
[----:B------:R-:W-:Y:S01]  /*6d60*/  IADD3 R10, P5, R7, R8, RZ ;  /* 0x00000008070a7210 */ /* 0x000fe20007fbe0ff */
[----:B------:R-:W-:Y:S01]  /*6d70*/  @P4 STG.E desc[UR36][R8.64+0x4], R89 ;  /* 0x0000045908004986 */ /* 0x000fe2000c101924 */
[----:B------:R-:W-:Y:S01]  /*6d80*/  ISETP.GT.AND P4, PT, R0, 0x8, P0 ;  /* 0x000000080000780c */ /* 0x000fe20000784270 */
[----:B------:R-:W-:Y:S01]  /*6d90*/  FMUL R21, R94, R155 ;  /* 0x0000009b5e157220 */ /* 0x000fe20000400000 */
[----:B------:R-:W-:Y:S01]  /*6da0*/  IADD3.X R11, R6, R9, RZ, P5, !PT ;  /* 0x00000009060b7210 */ /* 0x000fe20002ffe4ff */
[-C--:B------:R-:W-:Y:S01]  /*6db0*/  FMUL R95, R95, R155.reuse ;  /* 0x0000009b5f5f7220 */ /* 0x080fe20000400000 */
[----:B------:R-:W-:Y:S01]  /*6dc0*/  ISETP.GT.AND P5, PT, R0, 0x9, P0 ;  /* 0x000000090000780c */ /* 0x000fe200007a4270 */
[-C--:B------:R-:W-:Y:S01]  /*6dd0*/  FMUL R97, R97, R155.reuse ;  /* 0x0000009b61617220 */ /* 0x080fe20000400000 */
[-C--:B------:R-:W-:Y:S01]  /*6de0*/  FMUL R99, R99, R155.reuse ;  /* 0x0000009b63637220 */ /* 0x080fe20000400000 */
[-C--:B0-----:R-:W-:Y:S01]  /*6df0*/  FMUL R13, R90, R155.reuse ;  /* 0x0000009b5a0d7220 */ /* 0x081fe20000400000 */
[-C--:B------:R-:W-:Y:S01]  /*6e00*/  FMUL R101, R101, R155.reuse ;  /* 0x0000009b65657220 */ /* 0x080fe20000400000 */
[-C--:B------:R-:W-:Y:S01]  /*6e10*/  FMUL R103, R103, R155.reuse ;  /* 0x0000009b67677220 */ /* 0x080fe20000400000 */
[-C--:B------:R-:W-:Y:S01]  /*6e20*/  FMUL R105, R105, R155.reuse ;  /* 0x0000009b69697220 */ /* 0x080fe20000400000 */
[-C--:B------:R-:W-:Y:S01]  /*6e30*/  FMUL R107, R107, R155.reuse ;  /* 0x0000009b6b6b7220 */ /* 0x080fe20000400000 */
[----:B------:R0:W-:Y:S01]  /*6e40*/  @P1 STG.E desc[UR36][R10.64], R13 ;  /* 0x0000000d0a001986 */ /* 0x0001e2000c101924 */
[C---:B------:R-:W-:Y:S01]  /*6e50*/  ISETP.GT.AND P1, PT, R0.reuse, 0x8, P2 ;  /* 0x000000080000780c */ /* 0x040fe20001724270 */
[-C--:B------:R-:W-:Y:S01]  /*6e60*/  FMUL R109, R109, R155.reuse ;  /* 0x0000009b6d6d7220 */ /* 0x080fe20000400000 */
[-C--:B------:R-:W-:Y:S01]  /*6e70*/  FMUL R111, R111, R155.reuse ;  /* 0x0000009b6f6f7220 */ /* 0x080fe20000400000 */
[----:B------:R-:W-:Y:S01]  /*6e80*/  @P3 STG.E desc[UR36][R10.64+0x4], R91 ;  /* 0x0000045b0a003986 */ /* 0x000fe2000c101924 */
[C---:B------:R-:W-:Y:S01]  /*6e90*/  ISETP.GT.AND P3, PT, R0.reuse, 0x9, P2 ;  /* 0x000000090000780c */ /* 0x040fe20001764270 */
[-C--:B------:R-:W-:Y:S01]  /*6ea0*/  FMUL R113, R113, R155.reuse ;  /* 0x0000009b71717220 */ /* 0x080fe20000400000 */
[-C--:B------:R-:W-:Y:S01]  /*6eb0*/  FMUL R115, R115, R155.reuse ;  /* 0x0000009b73737220 */ /* 0x080fe20000400000 */
[----:B------:R1:W-:Y:S01]  /*6ec0*/  @P4 STG.E desc[UR36][R8.64+0x20], R15 ;  /* 0x0000200f08004986 */ /* 0x0003e2000c101924 */
[C---:B------:R-:W-:Y:S01]  /*6ed0*/  ISETP.GT.AND P4, PT, R0.reuse, 0x10, P0 ;  /* 0x000000100000780c */ /* 0x040fe20000784270 */
[-C--:B------:R-:W-:Y:S01]  /*6ee0*/  FMUL R117, R117, R155.reuse ;  /* 0x0000009b75757220 */ /* 0x080fe20000400000 */
[-C--:B------:R-:W-:Y:S01]  /*6ef0*/  FMUL R119, R119, R155.reuse ;  /* 0x0000009b77777220 */ /* 0x080fe20000400000 */
[----:B------:R-:W-:Y:S01]  /*6f00*/  @P5 STG.E desc[UR36][R8.64+0x24], R93 ;  /* 0x0000245d08005986 */ /* 0x000fe2000c101924 */
[----:B------:R-:W-:Y:S01]  /*6f10*/  ISETP.GT.AND P5, PT, R0, 0x11, P0 ;  /* 0x000000110000780c */ /* 0x000fe200007a4270 */
[-C--:B0-----:R-:W-:Y:S01]  /*6f20*/  FMUL R13, R96, R155.reuse ;  /* 0x0000009b600d7220 */ /* 0x081fe20000400000 */
[-C--:B------:R-:W-:Y:S01]  /*6f30*/  FMUL R121, R121, R155.reuse ;  /* 0x0000009b79797220 */ /* 0x080fe20000400000 */
[----:B------:R0:W-:Y:S01]  /*6f40*/  @P1 STG.E desc[UR36][R10.64+0x20], R21 ;  /* 0x000020150a001986 */ /* 0x0001e2000c101924 */
[C---:B------:R-:W-:Y:S01]  /*6f50*/  ISETP.GT.AND P1, PT, R0.reuse, 0x10, P2 ;  /* 0x000000100000780c */ /* 0x040fe20001724270 */
[-C--:B------:R-:W-:Y:S01]  /*6f60*/  FMUL R123, R123, R155.reuse ;  /* 0x0000009b7b7b7220 */ /* 0x080fe20000400000 */
[-C--:B------:R-:W-:Y:S01]  /*6f70*/  FMUL R125, R125, R155.reuse ;  /* 0x0000009b7d7d7220 */ /* 0x080fe20000400000 */
[----:B------:R-:W-:Y:S01]  /*6f80*/  @P3 STG.E desc[UR36][R10.64+0x24], R95 ;  /* 0x0000245f0a003986 */ /* 0x000fe2000c101924 */
[----:B------:R-:W-:Y:S01]  /*6f90*/  ISETP.GT.AND P3, PT, R0, 0x11, P2 ;  /* 0x000000110000780c */ /* 0x000fe20001764270 */
[-C--:B-1----:R-:W-:Y:S01]  /*6fa0*/  FMUL R15, R98, R155.reuse ;  /* 0x0000009b620f7220 */ /* 0x082fe20000400000 */
        /* <DEDUP_REMOVED lines=26> */
[----:B------:R-:W-:Y:S01]  /*7150*/  ISETP.GT.AND P1, PT, R0, 0x20, P2 ;  /* 0x000000200000780c */ /* 0x000fe20001724270 */
[-C--:B------:R-:W-:Y:S01]  /*7160*/  FMUL R147, R147, R155.reuse ;  /* 0x0000009b93937220 */ /* 0x080fe20000400000 */
[----:B------:R-:W-:Y:S01]  /*7170*/  IMAD.SHL.U32 R23, R4, 0x200, RZ ;  /* 0x0000020004177824 */ /* 0x000fe200078e00ff */
[----:B------:R-:W-:Y:S01]  /*7180*/  @P3 STG.E desc[UR36][R10.64+0x64], R103 ;  /* 0x000064670a003986 */ /* 0x000fe2000c101924 */
[----:B------:R-:W-:Y:S01]  /*7190*/  ISETP.GT.AND P3, PT, R0, 0x21, P2 ;  /* 0x000000210000780c */ /* 0x000fe20001764270 */
[-C--:B-1----:R-:W-:Y:S01]  /*71a0*/  FMUL R21, R106, R155.reuse ;  /* 0x0000009b6a157220 */ /* 0x082fe20000400000 */
[-C--:B------:R-:W-:Y:S01]  /*71b0*/  FMUL R149, R149, R155.reuse ;  /* 0x0000009b95957220 */ /* 0x080fe20000400000 */
[----:B------:R1:W-:Y:S01]  /*71c0*/  @P4 STG.E desc[UR36][R8.64+0x80], R15 ;  /* 0x0000800f08004986 */ /* 0x0003e2000c101924 */
[----:B------:R-:W-:Y:S01]  /*71d0*/  ISETP.GT.AND P4, PT, R0, 0x28, P0 ;  /* 0x000000280000780c */ /* 0x000fe20000784270 */
[-C--:B------:R-:W-:Y:S01]  /*71e0*/  FMUL R151, R151, R155.reuse ;  /* 0x0000009b97977220 */ /* 0x080fe20000400000 */
[----:B------:R-:W-:Y:S01]  /*71f0*/  SHF.L.U64.HI R5, R4, 0x9, R5 ;  /* 0x0000000904057819 */ /* 0x000fe20000010205 */
        /* <DEDUP_REMOVED lines=86> */
[----:B------:R-:W-:-:S02]  /*7760*/  FMUL R87, R87, R155 ;  /* 0x0000009b57577220 */ /* 0x000fc40000400000 */
[----:B------:R-:W-:Y:S01]  /*7770*/  @P3 STG.E desc[UR36][R10.64+0x124], R127 ;  /* 0x0001247f0a003986 */ /* 0x000fe2000c101924 */
[----:B------:R-:W-:Y:S01]  /*7780*/  ISETP.GT.AND P3, PT, R0, 0x51, P2 ;  /* 0x000000510000780c */ /* 0x000fe20001764270 */
[----:B-1----:R-:W-:Y:S02]  /*7790*/  FMUL R21, R130, R155 ;  /* 0x0000009b82157220 */ /* 0x002fe40000400000 */
[----:B------:R1:W-:Y:S01]  /*77a0*/  @P4 STG.E desc[UR36][R8.64+0x140], R15 ;  /* 0x0001400f08004986 */ /* 0x0003e2000c101924 */
[----:B------:R-:W-:-:S03]  /*77b0*/  ISETP.GT.AND P4, PT, R0, 0x58, P0 ;  /* 0x000000580000780c */ /* 0x000fc60000784270 */
[----:B------:R-:W-:Y:S01]  /*77c0*/  @P5 STG.E desc[UR36][R8.64+0x144], R129 ;  /* 0x0001448108005986 */ /* 0x000fe2000c101924 */
[----:B------:R-:W-:Y:S01]  /*77d0*/  ISETP.GT.AND P5, PT, R0, 0x59, P0 ;  /* 0x000000590000780c */ /* 0x000fe200007a4270 */
[----:B0-----:R-:W-:Y:S02]  /*77e0*/  FMUL R13, R132, R155 ;  /* 0x0000009b840d7220 */ /* 0x001fe40000400000 */
[----:B------:R0:W-:Y:S01]  /*77f0*/  @P1 STG.E desc[UR36][R10.64+0x140], R21 ;  /* 0x000140150a001986 */ /* 0x0001e2000c101924 */
[----:B------:R-:W-:-:S03]  /*7800*/  ISETP.GT.AND P1, PT, R0, 0x58, P2 ;  /* 0x000000580000780c */ /* 0x000fc60001724270 */
        /* <DEDUP_REMOVED lines=32> */
[-C--:B-1----:R-:W-:Y:S02]  /*7a10*/  FMUL R15, R146, R155.reuse ;  /* 0x0000009b920f7220 */ /* 0x082fe40000400000 */
[----:B------:R1:W-:Y:S01]  /*7a20*/  @P4 STG.E desc[UR36][R8.64+0x1c0], R13 ;  /* 0x0001c00d08004986 */ /* 0x0003e2000c101924 */
[C---:B------:R-:W-:Y:S02]  /*7a30*/  ISETP.GT.AND P4, PT, R0.reuse, 0x78, P0 ;  /* 0x000000780000780c */ /* 0x040fe40000784270 */
[----:B------:R-:W-:Y:S01]  /*7a40*/  ISETP.GT.AND P0, PT, R0, 0x79, P0 ;  /* 0x000000790000780c */ /* 0x000fe20000704270 */
[----:B------:R-:W-:Y:S01]  /*7a50*/  @P5 STG.E desc[UR36][R8.64+0x1c4], R145 ;  /* 0x0001c49108005986 */ /* 0x000fe2000c101924 */
[----:B0-----:R-:W-:-:S03]  /*7a60*/  FMUL R21, R148, R155 ;  /* 0x0000009b94157220 */ /* 0x001fc60000400000 */
[----:B------:R0:W-:Y:S01]  /*7a70*/  @P1 STG.E desc[UR36][R10.64+0x1c0], R15 ;  /* 0x0001c00f0a001986 */ /* 0x0001e2000c101924 */
[----:B------:R-:W-:-:S03]  /*7a80*/  ISETP.GT.AND P1, PT, R3, 0x80, PT ;  /* 0x000000800300780c */ /* 0x000fc60003f24270 */
[----:B------:R-:W-:Y:S01]  /*7a90*/  @P3 STG.E desc[UR36][R10.64+0x1c4], R147 ;  /* 0x0001c4930a003986 */ /* 0x000fe2000c101924 */
[C---:B------:R-:W-:Y:S02]  /*7aa0*/  ISETP.GT.AND P3, PT, R0.reuse, 0x78, P2 ;  /* 0x000000780000780c */ /* 0x040fe40001764270 */
[----:B------:R-:W-:Y:S01]  /*7ab0*/  ISETP.GT.AND P2, PT, R0, 0x79, P2 ;  /* 0x000000790000780c */ /* 0x000fe20001744270 */
[----:B------:R-:W-:Y:S01]  /*7ac0*/  @P4 STG.E desc[UR36][R8.64+0x1e0], R21 ;  /* 0x0001e01508004986 */ /* 0x000fe2000c101924 */
[----:B------:R-:W-:-:S03]  /*7ad0*/  IADD3 R12, P4, P5, R7, R8, R23 ;  /* 0x00000008070c7210 */ /* 0x000fc60007d9e017 */
[----:B------:R2:W-:Y:S01]  /*7ae0*/  @P0 STG.E desc[UR36][R8.64+0x1e4], R149 ;  /* 0x0001e49508000986 */ /* 0x0005e2000c101924 */
[----:B------:R-:W-:Y:S01]  /*7af0*/  ISETP.GT.AND P0, PT, R3, 0x88, PT ;  /* 0x000000880300780c */ /* 0x000fe20003f04270 */
[----:B------:R-:W-:Y:S01]  /*7b00*/  FMUL R3, R150, R155 ;  /* 0x0000009b96037220 */ /* 0x000fe20000400000 */
[----:B-1----:R-:W-:Y:S01]  /*7b10*/  IADD3.X R13, R6, R9, R5, P4, P5 ;  /* 0x00000009060d7210 */ /* 0x002fe200027ea405 */
[----:B0-----:R-:W-:Y:S01]  /*7b20*/  FMUL R15, R24, R155 ;  /* 0x0000009b180f7220 */ /* 0x001fe20000400000 */
[C---:B------:R-:W-:Y:S02]  /*7b30*/  ISETP.GT.AND P4, PT, R0.reuse, RZ, P1 ;  /* 0x000000ff0000720c */ /* 0x040fe40000f84270 */
[----:B------:R-:W-:Y:S01]  /*7b40*/  IADD3 R4, P5, R23, R8, RZ ;  /* 0x0000000817047210 */ /* 0x000fe20007fbe0ff */
[----:B------:R0:W-:Y:S01]  /*7b50*/  @P3 STG.E desc[UR36][R10.64+0x1e0], R3 ;  /* 0x0001e0030a003986 */ /* 0x0001e2000c101924 */
[----:B------:R-:W-:-:S03]  /*7b60*/  ISETP.GT.AND P3, PT, R0, 0x1, P1 ;  /* 0x000000010000780c */ /* 0x000fc60000f64270 */
[----:B------:R-:W-:Y:S01]  /*7b70*/  IMAD.X R5, R5, 0x1, R9, P5 ;  /* 0x0000000105057824 */ /* 0x000fe200028e0609 */
[----:B------:R1:W-:Y:S01]  /*7b80*/  @P2 STG.E desc[UR36][R10.64+0x1e4], R151 ;  /* 0x0001e4970a002986 */ /* 0x0003e2000c101924 */
[C---:B------:R-:W-:Y:S02]  /*7b90*/  ISETP.GT.AND P2, PT, R0.reuse, RZ, P0 ;  /* 0x000000ff0000720c */ /* 0x040fe40000744270 */
[----:B------:R-:W-:Y:S02]  /*7ba0*/  ISETP.GT.AND P5, PT, R0, 0x1, P0 ;  /* 0x000000010000780c */ /* 0x000fe400007a4270 */
[----:B------:R3:W-:Y:S01]  /*7bb0*/  @P4 STG.E desc[UR36][R4.64], R15 ;  /* 0x0000000f04004986 */ /* 0x0007e2000c101924 */
[----:B--2---:R-:W-:Y:S01]  /*7bc0*/  IADD3 R8, P4, R7, R4, RZ ;  /* 0x0000000407087210 */ /* 0x004fe20007f9e0ff */
[----:B0-----:R-:W-:Y:S02]  /*7bd0*/  FMUL R3, R26, R155 ;  /* 0x0000009b1a037220 */ /* 0x001fe40000400000 */
[----:B------:R-:W-:Y:S01]  /*7be0*/  @P3 STG.E desc[UR36][R4.64+0x4], R25 ;  /* 0x0000041904003986 */ /* 0x000fe2000c101924 */
[----:B------:R-:W-:-:S02]  /*7bf0*/  IADD3.X R9, R6, R5, RZ, P4, !PT ;  /* 0x0000000506097210 */ /* 0x000fc400027fe4ff */
[C---:B------:R-:W-:Y:S02]  /*7c00*/  ISETP.GT.AND P3, PT, R0.reuse, 0x8, P1 ;  /* 0x000000080000780c */ /* 0x040fe40000f64270 */
[----:B-1----:R-:W-:Y:S01]  /*7c10*/  IADD3 R10, P4, R7, R4, RZ ;  /* 0x00000004070a7210 */ /* 0x002fe20007f9e0ff */
[----:B------:R0:W-:Y:S01]  /*7c20*/  @P2 STG.E desc[UR36][R8.64], R3 ;  /* 0x0000000308002986 */ /* 0x0001e2000c101924 */
[----:B------:R-:W-:Y:S01]  /*7c30*/  ISETP.GT.AND P2, PT, R0, 0x8, P0 ;  /* 0x000000080000780c */ /* 0x000fe20000744270 */
[-C--:B------:R-:W-:Y:S01]  /*7c40*/  FMUL R7, R28, R155.reuse ;  /* 0x0000009b1c077220 */ /* 0x080fe20000400000 */
[----:B---3--:R-:W-:Y:S01]  /*7c50*/  FMUL R15, R30, R155 ;  /* 0x0000009b1e0f7220 */ /* 0x008fe20000400000 */
[----:B------:R1:W-:Y:S01]  /*7c60*/  @P5 STG.E desc[UR36][R8.64+0x4], R27 ;  /* 0x0000041b08005986 */ /* 0x0003e2000c101924 */
[----:B------:R-:W-:Y:S01]  /*7c70*/  ISETP.GT.AND P5, PT, R0, 0x9, P1 ;  /* 0x000000090000780c */ /* 0x000fe20000fa4270 */
[----:B------:R-:W-:Y:S01]  /*7c80*/  IMAD.X R11, R6, 0x1, R5, P4 ;  /* 0x00000001060b7824 */ /* 0x000fe200020e0605 */
[----:B------:R-:W-:-:S03]  /*7c90*/  ISETP.GT.AND P4, PT, R0, 0x11, P1 ;  /* 0x000000110000780c */ /* 0x000fc60000f84270 */
[----:B------:R2:W-:Y:S01]  /*7ca0*/  @P3 STG.E desc[UR36][R4.64+0x20], R7 ;  /* 0x0000200704003986 */ /* 0x0005e2000c101924 */
[----:B------:R-:W-:Y:S01]  /*7cb0*/  ISETP.GT.AND P3, PT, R0, 0x9, P0 ;  /* 0x000000090000780c */ /* 0x000fe20000764270 */
[-C--:B0-----:R-:W-:Y:S01]  /*7cc0*/  FMUL R3, R32, R155.reuse ;  /* 0x0000009b20037220 */ /* 0x081fe20000400000 */
[----:B-1----:R-:W-:-:S05]  /*7cd0*/  FMUL R9, R34, R155 ;  /* 0x0000009b22097220 */ /* 0x002fca0000400000 */
[----:B------:R-:W-:Y:S01]  /*7ce0*/  @P5 STG.E desc[UR36][R4.64+0x24], R29 ;  /* 0x0000241d04005986 */ /* 0x000fe2000c101924 */
[----:B------:R-:W-:-:S03]  /*7cf0*/  ISETP.GT.AND P5, PT, R0, 0x10, P1 ;  /* 0x000000100000780c */ /* 0x000fc60000fa4270 */
[----:B------:R0:W-:Y:S01]  /*7d00*/  @P2 STG.E desc[UR36][R10.64+0x20], R15 ;  /* 0x0000200f0a002986 */ /* 0x0001e2000c101924 */
[----:B------:R-:W-:-:S03]  /*7d10*/  ISETP.GT.AND P2, PT, R0, 0x10, P0 ;  /* 0x000000100000780c */ /* 0x000fc60000744270 */
[----:B------:R-:W-:Y:S01]  /*7d20*/  @P3 STG.E desc[UR36][R12.64+0x24], R31 ;  /* 0x0000241f0c003986 */ /* 0x000fe2000c101924 */
[----:B------:R-:W-:-:S03]  /*7d30*/  ISETP.GT.AND P3, PT, R0, 0x11, P0 ;  /* 0x000000110000780c */ /* 0x000fc60000764270 */
[----:B------:R-:W-:Y:S01]  /*7d40*/  @P4 STG.E desc[UR36][R4.64+0x44], R33 ;  /* 0x0000442104004986 */ /* 0x000fe2000c101924 */
[----:B------:R-:W-:-:S03]  /*7d50*/  ISETP.GT.AND P4, PT, R0, 0x18, P1 ;  /* 0x000000180000780c */ /* 0x000fc60000f84270 */
[----:B------:R1:W-:Y:S01]  /*7d60*/  @P5 STG.E desc[UR36][R4.64+0x40], R3 ;  /* 0x0000400304005986 */ /* 0x0003e2000c101924 */
[----:B------:R-:W-:Y:S01]  /*7d70*/  ISETP.GT.AND P5, PT, R0, 0x19, P1 ;  /* 0x000000190000780c */ /* 0x000fe20000fa4270 */
[----:B------:R-:W-:Y:S01]  /*7d80*/  @P2 IMAD.MOV.U32 R6, RZ, RZ, R12 ;  /* 0x000000ffff062224 */ /* 0x000fe200078e000c */
[----:B--2---:R-:W-:Y:S01]  /*7d90*/  @P2 MOV R7, R13 ;  /* 0x0000000d00072202 */ /* 0x004fe20000000f00 */
[----:B0-----:R-:W-:-:S04]  /*7da0*/  FMUL R11, R36, R155 ;  /* 0x0000009b240b7220 */ /* 0x001fc80000400000 */
[----:B------:R0:W-:Y:S01]  /*7db0*/  @P2 STG.E desc[UR36][R6.64+0x40], R9 ;  /* 0x0000400906002986 */ /* 0x0001e2000c101924 */
[----:B------:R-:W-:Y:S01]  /*7dc0*/  ISETP.GT.AND P2, PT, R0, 0x18, P0 ;  /* 0x000000180000780c */ /* 0x000fe20000744270 */
[-C--:B-1----:R-:W-:Y:S01]  /*7dd0*/  FMUL R3, R38, R155.reuse ;  /* 0x0000009b26037220 */ /* 0x082fe20000400000 */
[----:B0-----:R-:W-:Y:S02]  /*7de0*/  @P3 IMAD.MOV.U32 R6, RZ, RZ, R12 ;  /* 0x000000ffff063224 */ /* 0x001fe400078e000c */
[----:B------:R-:W-:Y:S01]  /*7df0*/  FMUL R9, R40, R155 ;  /* 0x0000009b28097220 */ /* 0x000fe20000400000 */
[----:B------:R-:W-:-:S05]  /*7e00*/  @P3 IMAD.MOV.U32 R7, RZ, RZ, R13 ;  /* 0x000000ffff073224 */ /* 0x000fca00078e000d */
[----:B------:R0:W-:Y:S01]  /*7e10*/  @P3 STG.E desc[UR36][R6.64+0x44], R35 ;  /* 0x0000442306003986 */ /* 0x0001e2000c101924 */
[----:B------:R-:W-:-:S03]  /*7e20*/  ISETP.GT.AND P3, PT, R0, 0x19, P0 ;  /* 0x000000190000780c */ /* 0x000fc60000764270 */
[----:B------:R1:W-:Y:S01]  /*7e30*/  @P4 STG.E desc[UR36][R4.64+0x60], R11 ;  /* 0x0000600b04004986 */ /* 0x0003e2000c101924 */
[----:B------:R-:W-:-:S03]  /*7e40*/  ISETP.GT.AND P4, PT, R0, 0x20, P1 ;  /* 0x000000200000780c */ /* 0x000fc60000f84270 */
[----:B------:R-:W-:Y:S01]  /*7e50*/  @P5 STG.E desc[UR36][R4.64+0x64], R37 ;  /* 0x0000642504005986 */ /* 0x000fe2000c101924 */
[----:B------:R-:W-:Y:S02]  /*7e60*/  ISETP.GT.AND P5, PT, R0, 0x21, P1 ;  /* 0x000000210000780c */ /* 0x000fe40000fa4270 */
[----:B0-----:R-:W-:Y:S01]  /*7e70*/  @P2 MOV R6, R12 ;  /* 0x0000000c00062202 */ /* 0x001fe20000000f00 */
[----:B------:R-:W-:Y:S02]  /*7e80*/  @P2 IMAD.MOV.U32 R7, RZ, RZ, R13 ;  /* 0x000000ffff072224 */ /* 0x000fe400078e000d */
[----:B-1----:R-:W-:-:S03]  /*7e90*/  FMUL R11, R42, R155 ;  /* 0x0000009b2a0b7220 */ /* 0x002fc60000400000 */
[----:B------:R0:W-:Y:S01]  /*7ea0*/  @P2 STG.E desc[UR36][R6.64+0x60], R3 ;  /* 0x0000600306002986 */ /* 0x0001e2000c101924 */
[----:B------:R-:W-:Y:S01]  /*7eb0*/  ISETP.GT.AND P2, PT, R0, 0x20, P0 ;  /* 0x000000200000780c */ /* 0x000fe20000744270 */
[----:B0-----:R-:W-:Y:S01]  /*7ec0*/  @P3 IMAD.MOV.U32 R6, RZ, RZ, R12 ;  /* 0x000000ffff063224 */ /* 0x001fe200078e000c */
[----:B------:R-:W-:Y:S01]  /*7ed0*/  @P3 MOV R7, R13 ;  /* 0x0000000d00073202 */ /* 0x000fe20000000f00 */
[----:B------:R-:W-:-:S04]  /*7ee0*/  FMUL R3, R44, R155 ;  /* 0x0000009b2c037220 */ /* 0x000fc80000400000 */
[----:B------:R0:W-:Y:S01]  /*7ef0*/  @P3 STG.E desc[UR36][R6.64+0x64], R39 ;  /* 0x0000642706003986 */ /* 0x0001e2000c101924 */
[----:B------:R-:W-:-:S03]  /*7f00*/  ISETP.GT.AND P3, PT, R0, 0x21, P0 ;  /* 0x000000210000780c */ /* 0x000fc60000764270 */
[----:B------:R1:W-:Y:S01]  /*7f10*/  @P4 STG.E desc[UR36][R4.64+0x80], R9 ;  /* 0x0000800904004986 */ /* 0x0003e2000c101924 */
[----:B------:R-:W-:-:S03]  /*7f20*/  ISETP.GT.AND P4, PT, R0, 0x28, P1 ;  /* 0x000000280000780c */ /* 0x000fc60000f84270 */
[----:B------:R-:W-:Y:S01]  /*7f30*/  @P5 STG.E desc[UR36][R4.64+0x84], R41 ;  /* 0x0000842904005986 */ /* 0x000fe2000c101924 */
[----:B------:R-:W-:Y:S01]  /*7f40*/  ISETP.GT.AND P5, PT, R0, 0x29, P1 ;  /* 0x000000290000780c */ /* 0x000fe20000fa4270 */
[----:B0-----:R-:W-:Y:S02]  /*7f50*/  @P2 IMAD.MOV.U32 R6, RZ, RZ, R12 ;  /* 0x000000ffff062224 */ /* 0x001fe400078e000c */
[----:B------:R-:W-:Y:S02]  /*7f60*/  @P2 IMAD.MOV.U32 R7, RZ, RZ, R13 ;  /* 0x000000ffff072224 */ /* 0x000fe400078e000d */
[----:B-1----:R-:W-:-:S03]  /*7f70*/  FMUL R9, R46, R155 ;  /* 0x0000009b2e097220 */ /* 0x002fc60000400000 */
[----:B------:R0:W-:Y:S01]  /*7f80*/  @P2 STG.E desc[UR36][R6.64+0x80], R11 ;  /* 0x0000800b06002986 */ /* 0x0001e2000c101924 */
[----:B------:R-:W-:Y:S02]  /*7f90*/  ISETP.GT.AND P2, PT, R0, 0x28, P0 ;  /* 0x000000280000780c */ /* 0x000fe40000744270 */
[----:B0-----:R-:W-:Y:S01]  /*7fa0*/  @P3 MOV R6, R12 ;  /* 0x0000000c00063202 */ /* 0x001fe20000000f00 */
[----:B------:R-:W-:Y:S02]  /*7fb0*/  @P3 IMAD.MOV.U32 R7, RZ, RZ, R13 ;  /* 0x000000ffff073224 */ /* 0x000fe400078e000d */
[----:B------:R-:W-:-:S03]  /*7fc0*/  FMUL R11, R48, R155 ;  /* 0x0000009b300b7220 */ /* 0x000fc60000400000 */
[----:B------:R0:W-:Y:S01]  /*7fd0*/  @P3 STG.E desc[UR36][R6.64+0x84], R43 ;  /* 0x0000842b06003986 */ /* 0x0001e2000c101924 */
[----:B------:R-:W-:-:S03]  /*7fe0*/  ISETP.GT.AND P3, PT, R0, 0x29, P0 ;  /* 0x000000290000780c */ /* 0x000fc60000764270 */
[----:B------:R1:W-:Y:S01]  /*7ff0*/  @P4 STG.E desc[UR36][R4.64+0xa0], R3 ;  /* 0x0000a00304004986 */ /* 0x0003e2000c101924 */
[----:B------:R-:W-:-:S03]  /*8000*/  ISETP.GT.AND P4, PT, R0, 0x30, P1 ;  /* 0x000000300000780c */ /* 0x000fc60000f84270 */
[----:B------:R-:W-:Y:S01]  /*8010*/  @P5 STG.E desc[UR36][R4.64+0xa4], R45 ;  /* 0x0000a42d04005986 */ /* 0x000fe2000c101924 */
[----:B------:R-:W-:Y:S01]  /*8020*/  ISETP.GT.AND P5, PT, R0, 0x31, P1 ;  /* 0x000000310000780c */ /* 0x000fe20000fa4270 */
[----:B0-----:R-:W-:Y:S01]  /*8030*/  @P2 IMAD.MOV.U32 R6, RZ, RZ, R12 ;  /* 0x000000ffff062224 */ /* 0x001fe200078e000c */
[----:B------:R-:W-:Y:S01]  /*8040*/  @P2 MOV R7, R13 ;  /* 0x0000000d00072202 */ /* 0x000fe20000000f00 */
[----:B-1----:R-:W-:-:S04]  /*8050*/  FMUL R3, R50, R155 ;  /* 0x0000009b32037220 */ /* 0x002fc80000400000 */
[----:B------:R0:W-:Y:S01]  /*8060*/  @P2 STG.E desc[UR36][R6.64+0xa0], R9 ;  /* 0x0000a00906002986 */ /* 0x0001e2000c101924 */
[----:B------:R-:W-:Y:S01]  /*8070*/  ISETP.GT.AND P2, PT, R0, 0x30, P0 ;  /* 0x000000300000780c */ /* 0x000fe20000744270 */
        /* <DEDUP_REMOVED lines=118> */
[C---:B------:R-:W-:Y:S02]  /*87e0*/  ISETP.GT.AND P4, PT, R0.reuse, 0x71, P0 ;  /* 0x000000710000780c */ /* 0x040fe40000784270 */
[C---:B------:R-:W-:Y:S01]  /*87f0*/  ISETP.GT.AND P0, PT, R0.reuse, 0x79, P0 ;  /* 0x000000790000780c */ /* 0x040fe20000704270 */
[----:B------:R-:W-:Y:S01]  /*8800*/  @P2 STG.E desc[UR36][R4.64+0x1c4], R81 ;  /* 0x0001c45104002986 */ /* 0x000fe2000c101924 */
[C---:B------:R-:W-:Y:S02]  /*8810*/  ISETP.GT.AND P2, PT, R0.reuse, 0x78, P1 ;  /* 0x000000780000780c */ /* 0x040fe40000f44270 */
[----:B------:R-:W-:-:S03]  /*8820*/  ISETP.GT.AND P1, PT, R0, 0x79, P1 ;  /* 0x000000790000780c */ /* 0x000fc60000f24270 */
[----:B0-----:R-:W-:Y:S01]  /*8830*/  @P3 IMAD.MOV.U32 R6, RZ, RZ, R12 ;  /* 0x000000ffff063224 */ /* 0x001fe200078e000c */
[----:B------:R-:W-:Y:S01]  /*8840*/  @P3 MOV R7, R13 ;  /* 0x0000000d00073202 */ /* 0x000fe20000000f00 */
[----:B-1----:R-:W-:-:S04]  /*8850*/  FMUL R11, R86, R155 ;  /* 0x0000009b560b7220 */ /* 0x002fc80000400000 */
[----:B------:R0:W-:Y:S02]  /*8860*/  @P3 STG.E desc[UR36][R6.64+0x1c0], R3 ;  /* 0x0001c00306003986 */ /* 0x0001e4000c101924 */
[----:B0-----:R-:W-:Y:S02]  /*8870*/  @P4 IMAD.MOV.U32 R6, RZ, RZ, R12 ;  /* 0x000000ffff064224 */ /* 0x001fe400078e000c */
[----:B------:R-:W-:-:S05]  /*8880*/  @P4 IMAD.MOV.U32 R7, RZ, RZ, R13 ;  /* 0x000000ffff074224 */ /* 0x000fca00078e000d */
[----:B------:R-:W-:Y:S04]  /*8890*/  @P4 STG.E desc[UR36][R6.64+0x1c4], R83 ;  /* 0x0001c45306004986 */ /* 0x000fe8000c101924 */
[----:B------:R-:W-:Y:S04]  /*88a0*/  @P2 STG.E desc[UR36][R4.64+0x1e0], R9 ;  /* 0x0001e00904002986 */ /* 0x000fe8000c101924 */
[----:B------:R0:W-:Y:S02]  /*88b0*/  @P1 STG.E desc[UR36][R4.64+0x1e4], R85 ;  /* 0x0001e45504001986 */ /* 0x0001e4000c101924 */
[----:B0-----:R-:W-:Y:S01]  /*88c0*/  @P5 MOV R4, R12 ;  /* 0x0000000c00045202 */ /* 0x001fe20000000f00 */
[----:B------:R-:W-:-:S05]  /*88d0*/  @P5 IMAD.MOV.U32 R5, RZ, RZ, R13 ;  /* 0x000000ffff055224 */ /* 0x000fca00078e000d */
[----:B------:R0:W-:Y:S04]  /*88e0*/  @P5 STG.E desc[UR36][R4.64+0x1e0], R11 ;  /* 0x0001e00b04005986 */ /* 0x0001e8000c101924 */
[----:B------:R0:W-:Y:S02]  /*88f0*/  @P0 STG.E desc[UR36][R12.64+0x1e4], R87 ;  /* 0x0001e4570c000986 */ /* 0x0001e4000c101924 */
.L_x_284:
[----:B------:R-:W-:Y:S05]  /*8900*/  BSYNC B0 ;  /* 0x0000000000007941 */ /* 0x000fea0003800000 */
.L_x_32:
[----:B------:R-:W-:Y:S01]  /*8910*/  ULDC UR4, c[0x0][0xc] ;  /* 0x0000030000047ab9 */ /* 0x000fe20000000800 */
[----:B------:R-:W-:Y:S01]  /*8920*/  ULDC UR5, c[0x0][0x10] ;  /* 0x0000040000057ab9 */ /* 0x000fe20000000800 */
[----:B0-----:R-:W0:Y:S01]  /*8930*/  LDC R3, c[0x0][0x14] ;  /* 0x00000500ff037b82 */ /* 0x001e220000000800 */
[----:B------:R-:W-:Y:S01]  /*8940*/  UIMAD.WIDE.U32 UR4, UR4, UR5, URZ ;  /* 0x00000005040472a5 */ /* 0x000fe2000f8e003f */
[----:B------:R-:W-:Y:S01]  /*8950*/  PRMT R0, RZ, 0x7610, R0 ;  /* 0x00007610ff007816 */ /* 0x000fe20000000000 */
[----:B------:R-:W-:Y:S01]  /*8960*/  IMAD.MOV.U32 R23, RZ, RZ, -0x1 ;  /* 0xffffffffff177424 */ /* 0x000fe200078e00ff */
[----:B------:R-:W-:-:S03]  /*8970*/  MOV R154, 0xffffffff ;  /* 0xffffffff009a7802 */ /* 0x000fc60000000f00 */
[----:B0-----:R-:W-:-:S04]  /*8980*/  IMAD.WIDE.U32 R16, R3, UR4, R16 ;  /* 0x0000000403107c25 */ /* 0x001fc8000f8e0010 */
[----:B------:R-:W-:Y:S01]  /*8990*/  IMAD R3, R3, UR5, RZ ;  /* 0x0000000503037c24 */ /* 0x000fe2000f8e02ff */
[----:B------:R-:W-:Y:S02]  /*89a0*/  ULDC.64 UR4, c[0x0][0x650] ;  /* 0x0001940000047ab9 */ /* 0x000fe40000000a00 */
[----:B------:R-:W-:Y:S01]  /*89b0*/  ISETP.GE.U32.AND P0, PT, R16, UR4, PT ;  /* 0x0000000410007c0c */ /* 0x000fe2000bf06070 */
[----:B------:R-:W-:-:S05]  /*89c0*/  IMAD.IADD R17, R17, 0x1, R3 ;  /* 0x0000000111117824 */ /* 0x000fca00078e0203 */
[----:B------:R-:W-:-:S13]  /*89d0*/  ISETP.GE.U32.AND.EX P0, PT, R17, UR5, PT, P0 ;  /* 0x0000000511007c0c */ /* 0x000fda000bf06100 */
[----:B------:R-:W-:Y:S05]  /*89e0*/  @P0 BRA `(.L_x_285) ;  /* 0x0000000400640947 */ /* 0x000fea0003800000 */
[----:B------:R-:W0:Y:S01]  /*89f0*/  S2R R12, SR_CTAID.X ;  /* 0x00000000000c7919 */ /* 0x000e220000002500 */
[----:B--2---:R-:W2:Y:S01]  /*8a00*/  LDC.64 R10, c[0x0][0x628] ;  /* 0x00018a00ff0a7b82 */ /* 0x004ea20000000a00 */
[----:B------:R-:W-:Y:S01]  /*8a10*/  ULDC UR4, c[0x0][0x150] ;  /* 0x0000540000047ab9 */ /* 0x000fe20000000800 */
[----:B------:R-:W-:Y:S01]  /*8a20*/  IMAD.MOV.U32 R8, RZ, RZ, R16 ;  /* 0x000000ffff087224 */ /* 0x000fe200078e0010 */
[----:B------:R-:W0:Y:S01]  /*8a30*/  S2R R24, SR_CTAID.Y ;  /* 0x0000000000187919 */ /* 0x000e220000002600 */
[----:B------:R-:W-:-:S04]  /*8a40*/  MOV R9, R17 ;  /* 0x0000001100097202 */ /* 0x000fc80000000f00 */
[----:B------:R-:W1:Y:S08]  /*8a50*/  LDC R21, c[0x0][0x144] ;  /* 0x00005100ff157b82 */ /* 0x000e700000000800 */
[----:B------:R-:W1:Y:S08]  /*8a60*/  LDC R0, c[0x0][0x630] ;  /* 0x00018c00ff007b82 */ /* 0x000e700000000800 */
[----:B------:R-:W1:Y:S01]  /*8a70*/  LDC.64 R14, c[0x0][0x620] ;  /* 0x00018800ff0e7b82 */ /* 0x000e620000000a00 */
[----:B--2---:R-:W-:-:S04]  /*8a80*/  ISETP.NE.U32.AND P0, PT, R10, RZ, PT ;  /* 0x000000ff0a00720c */ /* 0x004fc80003f05070 */
[----:B------:R-:W-:Y:S02]  /*8a90*/  ISETP.NE.AND.EX P0, PT, R11, RZ, PT, P0 ;  /* 0x000000ff0b00720c */ /* 0x000fe40003f05300 */
[----:B0-----:R-:W-:-:S05]  /*8aa0*/  I2FP.F32.U32 R3, R12 ;  /* 0x0000000c00037245 */ /* 0x001fca0000201000 */
[----:B------:R-:W-:-:S04]  /*8ab0*/  FMUL R3, R3, UR4 ;  /* 0x0000000403037c20 */ /* 0x000fc80008400000 */
[----:B------:R0:W2:Y:S02]  /*8ac0*/  F2I.U32.TRUNC.NTZ R20, R3 ;  /* 0x0000000300147305 */ /* 0x0000a4000020f000 */
[----:B------:R-:W-:Y:S05]  /*8ad0*/  @!P0 BRA `(.L_x_286) ;  /* 0x0000000000288947 */ /* 0x000fea0003800000 */
[----:B0-----:R-:W0:Y:S02]  /*8ae0*/  LDC R3, c[0x0][0x634] ;  /* 0x00018d00ff037b82 */ /* 0x001e240000000800 */
[----:B0-----:R-:W-:-:S05]  /*8af0*/  IADD3 R3, P0, R16, R3, RZ ;  /* 0x0000000310037210 */ /* 0x001fca0007f1e0ff */
[----:B------:R-:W-:-:S04]  /*8b00*/  IMAD.X R13, RZ, RZ, R17, P0 ;  /* 0x000000ffff0d7224 */ /* 0x000fc800000e0611 */
[----:B------:R-:W-:-:S04]  /*8b10*/  IMAD.WIDE.U32 R4, R13, R10, RZ ;  /* 0x0000000a0d047225 */ /* 0x000fc800078e00ff */
[----:B---3--:R-:W-:-:S04]  /*8b20*/  IMAD.WIDE.U32 R6, P0, R3, R11, R4 ;  /* 0x0000000b03067225 */ /* 0x008fc80007800004 */
[----:B------:R-:W-:Y:S01]  /*8b30*/  IMAD.WIDE.U32 R4, R3, R10, RZ ;  /* 0x0000000a03047225 */ /* 0x000fe200078e00ff */
[----:B------:R-:W-:-:S03]  /*8b40*/  MOV R8, R7 ;  /* 0x0000000700087202 */ /* 0x000fc60000000f00 */
[----:B------:R-:W-:Y:S01]  /*8b50*/  IMAD.X R9, RZ, RZ, RZ, P0 ;  /* 0x000000ffff097224 */ /* 0x000fe200000e06ff */
[----:B------:R-:W-:-:S05]  /*8b60*/  IADD3 RZ, P0, R5, R6, RZ ;  /* 0x0000000605ff7210 */ /* 0x000fca0007f1e0ff */
[----:B------:R-:W-:-:S08]  /*8b70*/  IMAD.WIDE.U32.X R8, R13, R11, R8, P0 ;  /* 0x0000000b0d087225 */ /* 0x000fd000000e0408 */
.L_x_286:
[----:B------:R-:W4:Y:S01]  /*8b80*/  LDC.64 R30, c[0x0][0x640] ;  /* 0x00019000ff1e7b82 */ /* 0x000f220000000a00 */
[-CC-:B-1----:R-:W-:Y:S01]  /*8b90*/  SHF.R.U64 R23, R8, R0.reuse, R9.reuse ;  /* 0x0000000008177219 */ /* 0x182fe20000001209 */
[----:B--2---:R-:W-:Y:S01]  /*8ba0*/  IMAD.MOV R20, RZ, RZ, -R20 ;  /* 0x000000ffff147224 */ /* 0x004fe200078e0a14 */
[----:B------:R-:W-:Y:S01]  /*8bb0*/  SHF.R.U32.HI R0, RZ, R0, R9 ;  /* 0x00000000ff007219 */ /* 0x000fe20000011609 */
[----:B------:R-:W-:Y:S01]  /*8bc0*/  ULDC UR4, c[0x0][0x154] ;  /* 0x0000550000047ab9 */ /* 0x000fe20000000800 */
[----:B0-----:R-:W-:Y:S01]  /*8bd0*/  IADD3 R3, P0, RZ, -R23, RZ ;  /* 0x80000017ff037210 */ /* 0x001fe20007f1e0ff */
[----:B------:R-:W-:Y:S02]  /*8be0*/  IMAD R26, R21, R20, R12 ;  /* 0x00000014151a7224 */ /* 0x000fe400078e020c */
[----:B---3--:R-:W0:Y:S01]  /*8bf0*/  LDC R6, c[0x0][0x618] ;  /* 0x00018600ff067b82 */ /* 0x008e220000000800 */
[----:B------:R-:W-:Y:S02]  /*8c00*/  IMAD.MOV.U32 R7, RZ, RZ, 0x1 ;  /* 0x00000001ff077424 */ /* 0x000fe400078e00ff */
[----:B------:R-:W-:-:S04]  /*8c10*/  IMAD.X R5, RZ, RZ, ~R0, P0 ;  /* 0x000000ffff057224 */ /* 0x000fc800000e0e00 */
[-C--:B------:R-:W-:Y:S01]  /*8c20*/  IMAD R0, R5, R14.reuse, RZ ;  /* 0x0000000e05007224 */ /* 0x080fe200078e02ff */
[----:B------:R-:W1:Y:S01]  /*8c30*/  LDC R8, c[0x0][0x608] ;  /* 0x00018200ff087b82 */ /* 0x000e620000000800 */
[----:B------:R-:W-:-:S04]  /*8c40*/  IMAD.WIDE.U32 R4, R3, R14, R16 ;  /* 0x0000000e03047225 */ /* 0x000fc800078e0010 */
[----:B------:R-:W-:Y:S01]  /*8c50*/  IMAD R3, R3, R15, R0 ;  /* 0x0000000f03037224 */ /* 0x000fe200078e0200 */
[----:B------:R-:W-:Y:S02]  /*8c60*/  I2FP.F32.U32 R0, R24 ;  /* 0x0000001800007245 */ /* 0x000fe40000201000 */
[----:B------:R-:W2:Y:S01]  /*8c70*/  LDC R28, c[0x0][0x658] ;  /* 0x00019600ff1c7b82 */ /* 0x000ea20000000800 */
[----:B----4-:R-:W-:Y:S02]  /*8c80*/  ISETP.NE.U32.AND P0, PT, R30, RZ, PT ;  /* 0x000000ff1e00720c */ /* 0x010fe40003f05070 */
[----:B------:R-:W-:Y:S01]  /*8c90*/  IADD3 R3, R5, R3, RZ ;  /* 0x0000000305037210 */ /* 0x000fe20007ffe0ff */
[----:B------:R-:W-:Y:S01]  /*8ca0*/  FMUL R0, R0, UR4 ;  /* 0x0000000400007c20 */ /* 0x000fe20008400000 */
[----:B------:R-:W-:Y:S01]  /*8cb0*/  ISETP.NE.AND.EX P0, PT, R31, RZ, PT, P0 ;  /* 0x000000ff1f00720c */ /* 0x000fe20003f05300 */
[----:B------:R-:W-:Y:S02]  /*8cc0*/  IMAD.MOV.U32 R5, RZ, RZ, -0x1 ;  /* 0xffffffffff057424 */ /* 0x000fe400078e00ff */
[----:B------:R-:W3:Y:S01]  /*8cd0*/  LDC R15, c[0x0][0x148] ;  /* 0x00005200ff0f7b82 */ /* 0x000ee20000000800 */
[-CC-:B0-----:R-:W-:Y:S01]  /*8ce0*/  SHF.R.U64 R12, R4, R6.reuse, R3.reuse ;  /* 0x00000006040c7219 */ /* 0x181fe20000001203 */
[----:B------:R0:W4:Y:S01]  /*8cf0*/  F2I.U32.TRUNC.NTZ R13, R0 ;  /* 0x00000000000d7305 */ /* 0x000122000020f000 */
[----:B------:R-:W-:-:S05]  /*8d00*/  SHF.R.U32.HI R3, RZ, R6, R3 ;  /* 0x00000006ff037219 */ /* 0x000fca0000011603 */
[----:B------:R-:W0:Y:S01]  /*8d10*/  LDC R20, c[0x0][0x600] ;  /* 0x00018000ff147b82 */ /* 0x000e220000000800 */
[-CC-:B-1----:R-:W-:Y:S02]  /*8d20*/  SHF.R.U64 R10, R12, R8.reuse, R3.reuse ;  /* 0x000000080c0a7219 */ /* 0x182fe40000001203 */
[----:B------:R-:W-:-:S05]  /*8d30*/  SHF.R.U32.HI R3, RZ, R8, R3 ;  /* 0x00000008ff037219 */ /* 0x000fca0000011603 */
[----:B------:R-:W1:Y:S01]  /*8d40*/  LDC R21, c[0x0][0x648] ;  /* 0x00019200ff157b82 */ /* 0x000e620000000800 */
[-C--:B--2---:R-:W-:Y:S02]  /*8d50*/  SHF.L.U32 R4, R5, R28.reuse, RZ ;  /* 0x0000001c05047219 */ /* 0x084fe400000006ff */
[-CC-:B------:R-:W-:Y:S02]  /*8d60*/  SHF.R.U64 R14, R10, R28.reuse, R3.reuse ;  /* 0x0000001c0a0e7219 */ /* 0x180fe40000001203 */
[----:B------:R-:W-:Y:S02]  /*8d70*/  SHF.R.U32.HI R5, RZ, R28, R3 ;  /* 0x0000001cff057219 */ /* 0x000fe40000011603 */
[----:B------:R-:W-:Y:S01]  /*8d80*/  LOP3.LUT R153, RZ, R4, RZ, 0x33, !PT ;  /* 0x00000004ff997212 */ /* 0x000fe200078e33ff */
[----:B------:R-:W2:Y:S01]  /*8d90*/  LDC R25, c[0x0][0x638] ;  /* 0x00018e00ff197b82 */ /* 0x000ea20000000800 */
[----:B------:R-:W-:Y:S02]  /*8da0*/  SHF.L.U32 R28, R7, R28, RZ ;  /* 0x0000001c071c7219 */ /* 0x000fe400000006ff */
[----:B------:R-:W-:-:S05]  /*8db0*/  MOV R4, R14 ;  /* 0x0000000e00047202 */ /* 0x000fca0000000f00 */
[----:B------:R-:W0:Y:S01]  /*8dc0*/  LDC R27, c[0x0][0x610] ;  /* 0x00018400ff1b7b82 */ /* 0x000e220000000800 */
[----:B----4-:R-:W-:Y:S05]  /*8dd0*/  @!P0 BRA `(.L_x_287) ;  /* 0x0000000000288947 */ /* 0x010fea0003800000 */
        /* <DEDUP_REMOVED lines=10> */
.L_x_287:
[----:B------:R-:W-:Y:S01]  /*8e80*/  ISETP.NE.AND P0, PT, R2, 0x1, PT ;  /* 0x000000010200780c */ /* 0x000fe20003f05270 */
[----:B------:R-:W-:Y:S01]  /*8e90*/  IMAD.MOV R13, RZ, RZ, -R13 ;  /* 0x000000ffff0d7224 */ /* 0x000fe200078e0a0d */
[----:B01----:R-:W-:Y:S01]  /*8ea0*/  SHF.R.U64 R0, R4, R21, R5 ;  /* 0x0000001504007219 */ /* 0x003fe20000001205 */
[----:B------:R-:W-:Y:S01]  /*8eb0*/  VIADD R5, R20, 0xffffffff ;  /* 0xffffffff14057836 */ /* 0x000fe20000000000 */
[----:B------:R-:W-:Y:S02]  /*8ec0*/  LOP3.LUT R153, R10, R153, RZ, 0xc0, !PT ;  /* 0x000000990a997212 */ /* 0x000fe400078ec0ff */
[----:B------:R-:W-:Y:S02]  /*8ed0*/  IADD3 R3, -R0, RZ, RZ ;  /* 0x000000ff00037210 */ /* 0x000fe40007ffe1ff */
[----:B------:R-:W-:Y:S01]  /*8ee0*/  LOP3.LUT R5, R12, R5, RZ, 0xc0, !PT ;  /* 0x000000050c057212 */ /* 0x000fe200078ec0ff */
[----:B------:R-:W-:Y:S02]  /*8ef0*/  IMAD R153, R28, R0, R153 ;  /* 0x000000001c997224 */ /* 0x000fe400078e0299 */
[----:B--2---:R-:W-:-:S02]  /*8f00*/  IMAD R0, R3, R25, R14 ;  /* 0x0000001903007224 */ /* 0x004fc400078e020e */
[----:B---3--:R-:W-:Y:S02]  /*8f10*/  @P0 IMAD R26, R15, R13, R24 ;  /* 0x0000000d0f1a0224 */ /* 0x008fe400078e0218 */
[----:B------:R-:W-:Y:S02]  /*8f20*/  IMAD R4, R0, R20, R5 ;  /* 0x0000001400047224 */ /* 0x000fe400078e0205 */
[----:B------:R-:W-:Y:S02]  /*8f30*/  IMAD R153, R153, R27, R26 ;  /* 0x0000001b99997224 */ /* 0x000fe400078e021a */
[----:B------:R-:W-:-:S03]  /*8f40*/  IMAD.MOV.U32 R3, RZ, RZ, 0x1 ;  /* 0x00000001ff037424 */ /* 0x000fc600078e00ff */
[----:B------:R-:W-:Y:S02]  /*8f50*/  SEL R154, R4, R153, !P0 ;  /* 0x00000099049a7207 */ /* 0x000fe40004000000 */
[----:B------:R-:W-:Y:S02]  /*8f60*/  PRMT R0, R3, 0x7610, R0 ;  /* 0x0000761003007816 */ /* 0x000fe40000000000 */
[----:B------:R-:W-:-:S07]  /*8f70*/  SEL R153, R153, R4, !P0 ;  /* 0x0000000499997207 */ /* 0x000fce0004000000 */
.L_x_285:
[----:B------:R-:W-:-:S13]  /*8f80*/  LOP3.LUT P0, RZ, R0, 0xff, RZ, 0xc0, !PT ;  /* 0x000000ff00ff7812 */ /* 0x000fda000780c0ff */
[----:B------:R-:W-:Y:S05]  /*8f90*/  @P0 BRA `(.L_x_288) ;  /* 0xffffff8000a00947 */ /* 0x000fea000383ffff */
[----:B------:R-:W-:Y:S05]  /*8fa0*/  EXIT ;  /* 0x000000000000794d */ /* 0x000fea0003800000 */
.L_x_7:
        /* <DEDUP_REMOVED lines=9> */
[----:B------:R-:W-:Y:S01]  /*9040*/  IMAD.MOV.U32 R12, RZ, RZ, R16 ;  /* 0x000000ffff0c7224 */ /* 0x000fe200078e0010 */
[----:B------:R-:W-:-:S06]  /*9050*/  MOV R13, R17 ;  /* 0x00000011000d7202 */ /* 0x000fcc0000000f00 */
[----:B------:R-:W1:Y:S08]  /*9060*/  LDC R6, c[0x0][0x630] ;  /* 0x00018c00ff067b82 */ /* 0x000e700000000800 */
[----:B------:R-:W2:Y:S01]  /*9070*/  LDC.64 R24, c[0x0][0x620] ;  /* 0x00018800ff187b82 */ /* 0x000ea20000000a00 */
[----:B0-----:R-:W-:-:S04]  /*9080*/  ISETP.NE.U32.AND P0, PT, R14, RZ, PT ;  /* 0x000000ff0e00720c */ /* 0x001fc80003f05070 */
[----:B------:R-:W-:-:S13]  /*9090*/  ISETP.NE.AND.EX P0, PT, R15, RZ, PT, P0 ;  /* 0x000000ff0f00720c */ /* 0x000fda0003f05300 */
[----:B-12---:R-:W-:Y:S05]  /*90a0*/  @!P0 BRA `(.L_x_290) ;  /* 0x0000000000288947 */ /* 0x006fea0003800000 */
[----:B------:R-:W0:Y:S02]  /*90b0*/  LDC R9, c[0x0][0x634] ;  /* 0x00018d00ff097b82 */ /* 0x000e240000000800 */
[----:B0-----:R-:W-:-:S05]  /*90c0*/  IADD3 R13, P0, R16, R9, RZ ;  /* 0x00000009100d7210 */ /* 0x001fca0007f1e0ff */
        /* <DEDUP_REMOVED lines=8> */
.L_x_290:
[----:B------:R-:W0:Y:S01]  /*9150*/  LDC.64 R28, c[0x0][0x640] ;  /* 0x00019000ff1c7b82 */ /* 0x000e220000000a00 */
[-CC-:B------:R-:W-:Y:S01]  /*9160*/  SHF.R.U64 R22, R12, R6.reuse, R13.reuse ;  /* 0x000000060c167219 */ /* 0x180fe2000000120d */
[----:B------:R-:W-:Y:S01]  /*9170*/  IMAD.MOV.U32 R30, RZ, RZ, 0x1 ;  /* 0x00000001ff1e7424 */ /* 0x000fe200078e00ff */
[----:B------:R-:W-:Y:S02]  /*9180*/  SHF.R.U32.HI R6, RZ, R6, R13 ;  /* 0x00000006ff067219 */ /* 0x000fe4000001160d */
        /* <DEDUP_REMOVED lines=8> */
[----:B------:R-:W-:Y:S01]  /*9210*/  IMAD.IADD R9, R9, 0x1, R11 ;  /* 0x0000000109097824 */ /* 0x000fe200078e020b */
[----:B0-----:R-:W-:-:S04]  /*9220*/  ISETP.NE.U32.AND P0, PT, R28, RZ, PT ;  /* 0x000000ff1c00720c */ /* 0x001fc80003f05070 */
[----:B------:R-:W-:Y:S02]  /*9230*/  ISETP.NE.AND.EX P0, PT, R29, RZ, PT, P0 ;  /* 0x000000ff1d00720c */ /* 0x000fe40003f05300 */
[----:B------:R-:W0:Y:S01]  /*9240*/  LDC R20, c[0x0][0x600] ;  /* 0x00018000ff147b82 */ /* 0x000e220000000800 */
[-CC-:B-1----:R-:W-:Y:S02]  /*9250*/  SHF.R.U64 R14, R8, R10.reuse, R9.reuse ;  /* 0x0000000a080e7219 */ /* 0x182fe40000001209 */
[----:B------:R-:W-:Y:S02]  /*9260*/  SHF.R.U32.HI R9, RZ, R10, R9 ;  /* 0x0000000aff097219 */ /* 0x000fe40000011609 */
[----:B------:R-:W-:-:S03]  /*9270*/  MOV R8, 0xffffffff ;  /* 0xffffffff00087802 */ /* 0x000fc60000000f00 */
[----:B------:R-:W1:Y:S01]  /*9280*/  LDC R24, c[0x0][0x648] ;  /* 0x00019200ff187b82 */ /* 0x000e620000000800 */
[-CC-:B--2---:R-:W-:Y:S02]  /*9290*/  SHF.R.U64 R23, R14, R12.reuse, R9.reuse ;  /* 0x0000000c0e177219 */ /* 0x184fe40000001209 */
[----:B------:R-:W-:-:S05]  /*92a0*/  SHF.R.U32.HI R6, RZ, R12, R9 ;  /* 0x0000000cff067219 */ /* 0x000fca0000011609 */
[----:B------:R-:W2:Y:S01]  /*92b0*/  LDC R26, c[0x0][0x638] ;  /* 0x00018e00ff1a7b82 */ /* 0x000ea20000000800 */
[-C--:B---3--:R-:W-:Y:S02]  /*92c0*/  SHF.L.U32 R8, R8, R27.reuse, RZ ;  /* 0x0000001b08087219 */ /* 0x088fe400000006ff */
[-CC-:B------:R-:W-:Y:S02]  /*92d0*/  SHF.R.U64 R25, R23, R27.reuse, R6.reuse ;  /* 0x0000001b17197219 */ /* 0x180fe40000001206 */
[----:B------:R-:W-:Y:S02]  /*92e0*/  LOP3.LUT R32, RZ, R8, RZ, 0x33, !PT ;  /* 0x00000008ff207212 */ /* 0x000fe400078e33ff */
[----:B------:R-:W-:Y:S01]  /*92f0*/  SHF.R.U32.HI R9, RZ, R27, R6 ;  /* 0x0000001bff097219 */ /* 0x000fe20000011606 */
[----:B------:R-:W3:Y:S01]  /*9300*/  LDC R31, c[0x0][0x610] ;  /* 0x00018400ff1f7b82 */ /* 0x000ee20000000800 */
[----:B------:R-:W-:Y:S01]  /*9310*/  IMAD.MOV.U32 R8, RZ, RZ, R25 ;  /* 0x000000ffff087224 */ /* 0x000fe200078e0019 */
[----:B------:R-:W-:Y:S06]  /*9320*/  @!P0 BRA `(.L_x_291) ;  /* 0x0000000000288947 */ /* 0x000fec0003800000 */
[----:B------:R-:W4:Y:S02]  /*9330*/  LDC R6, c[0x0][0x64c] ;  /* 0x00019300ff067b82 */ /* 0x000f240000000800 */
[----:B----4-:R-:W-:-:S04]  /*9340*/  IADD3 R13, P0, R25, R6, RZ ;  /* 0x00000006190d7210 */ /* 0x010fc80007f1e0ff */
        /* <DEDUP_REMOVED lines=8> */
.L_x_291:
[----:B------:R-:W-:Y:S02]  /*93d0*/  ISETP.NE.AND P0, PT, R2, 0x1, PT ;  /* 0x000000010200780c */ /* 0x000fe40003f05270 */
[----:B-1----:R-:W-:Y:S02]  /*93e0*/  SHF.R.U64 R6, R8, R24, R9 ;  /* 0x0000001808067219 */ /* 0x002fe40000001209 */
[----:B------:R-:W-:Y:S02]  /*93f0*/  SHF.L.U32 R30, R30, R27, RZ ;  /* 0x0000001b1e1e7219 */ /* 0x000fe400000006ff */
[----:B------:R-:W-:Y:S01]  /*9400*/  LOP3.LUT R5, R23, R32, RZ, 0xc0, !PT ;  /* 0x0000002017057212 */ /* 0x000fe200078ec0ff */
[----:B------:R-:W-:Y:S01]  /*9410*/  IMAD.MOV R8, RZ, RZ, -R6 ;  /* 0x000000ffff087224 */ /* 0x000fe200078e0a06 */
[----:B0-----:R-:W-:Y:S02]  /*9420*/  IADD3 R9, R20, -0x1, RZ ;  /* 0xffffffff14097810 */ /* 0x001fe40007ffe0ff */
[----:B------:R-:W-:Y:S01]  /*9430*/  MOV R13, R22 ;  /* 0x00000016000d7202 */ /* 0x000fe20000000f00 */
[----:B------:R-:W-:Y:S01]  /*9440*/  IMAD R6, R30, R6, R5 ;  /* 0x000000061e067224 */ /* 0x000fe200078e0205 */
[----:B------:R-:W-:Y:S01]  /*9450*/  LOP3.LUT R5, R14, R9, RZ, 0xc0, !PT ;  /* 0x000000090e057212 */ /* 0x000fe200078ec0ff */
[----:B------:R-:W-:-:S02]  /*9460*/  @P0 IMAD R3, R7, R21, R4 ;  /* 0x0000001507030224 */ /* 0x000fc400078e0204 */
[----:B--2---:R-:W-:Y:S02]  /*9470*/  IMAD R4, R8, R26, R25 ;  /* 0x0000001a08047224 */ /* 0x004fe400078e0219 */
[----:B---3--:R-:W-:Y:S02]  /*9480*/  IMAD R3, R6, R31, R3 ;  /* 0x0000001f06037224 */ /* 0x008fe400078e0203 */
[----:B------:R-:W-:Y:S02]  /*9490*/  IMAD R4, R4, R20, R5 ;  /* 0x0000001404047224 */ /* 0x000fe400078e0205 */
[----:B------:R-:W-:-:S03]  /*94a0*/  IMAD.MOV.U32 R6, RZ, RZ, 0x1 ;  /* 0x00000001ff067424 */ /* 0x000fc600078e00ff */
[----:B------:R-:W-:Y:S02]  /*94b0*/  SEL R20, R4, R3, !P0 ;  /* 0x0000000304147207 */ /* 0x000fe40004000000 */
[----:B------:R-:W-:-:S07]  /*94c0*/  SEL R12, R3, R4, !P0 ;  /* 0x00000004030c7207 */ /* 0x000fce0004000000 */
.L_x_289:
[----:B------:R-:W-:-:S08]  /*94d0*/  NOP ;  /* 0x0000000000007918 */ /* 0x000fd00000000000 */
[----:B------:R-:W0:-:S00]  /*94e0*/  USETMAXREG.DEALLOC.CTAPOOL 0x28 ;  /* 0x00000028000079c8 */ /* 0x000e0000080e0500 */
[----:B0-----:R-:W-:-:S13]  /*94f0*/  ISETP.NE.AND P0, PT, R0, RZ, PT ;  /* 0x000000ff0000720c */ /* 0x001fda0003f05270 */
[----:B------:R-:W-:Y:S05]  /*9500*/  @P0 EXIT ;  /* 0x000000000000094d */ /* 0x000fea0003800000 */
[----:B------:R-:W-:Y:S01]  /*9510*/  LOP3.LUT P0, RZ, R6, 0xff, RZ, 0xc0, !PT ;  /* 0x000000ff06ff7812 */ /* 0x000fe2000780c0ff */
[----:B------:R-:W-:Y:S02]  /*9520*/  IMAD.MOV.U32 R10, RZ, RZ, 0x1 ;  /* 0x00000001ff0a7424 */ /* 0x000fe400078e00ff */
[----:B------:R-:W-:-:S10]  /*9530*/  IMAD.MOV.U32 R9, RZ, RZ, RZ ;  /* 0x000000ffff097224 */ /* 0x000fd400078e00ff */
[----:B------:R-:W-:Y:S05]  /*9540*/  @!P0 BRA `(.L_x_292) ;  /* 0x0000000c00988947 */ /* 0x000fea0003800000 */
[----:B------:R-:W0:Y:S01]  /*9550*/  LDC R0, c[0x0][0x28c] ;  /* 0x0000a300ff007b82 */ /* 0x000e220000000800 */
[----:B------:R-:W-:Y:S01]  /*9560*/  ULDC UR5, c[0x0][0x658] ;  /* 0x0001960000057ab9 */ /* 0x000fe20000000800 */
[----:B------:R-:W-:Y:S01]  /*9570*/  UMOV UR11, 0xffffffff ;  /* 0xffffffff000b7882 */ /* 0x000fe20000000000 */
[----:B------:R-:W-:Y:S01]  /*9580*/  UMOV UR17, 0x1 ;  /* 0x0000000100117882 */ /* 0x000fe20000000000 */
[----:B------:R-:W-:Y:S01]  /*9590*/  USHF.L.U32 UR11, UR11, UR5, URZ ;  /* 0x000000050b0b7299 */ /* 0x000fe2000800063f */
[----:B------:R-:W-:Y:S01]  /*95a0*/  BSSY B0, `(.L_x_292) ;  /* 0x00000e0000007945 */ /* 0x000fe20003800000 */
[----:B------:R-:W-:Y:S01]  /*95b0*/  ULDC UR9, c[0x0][0xc] ;  /* 0x0000030000097ab9 */ /* 0x000fe20000000800 */
[----:B------:R-:W-:Y:S01]  /*95c0*/  ULDC UR16, c[0x0][0x10] ;  /* 0x0000040000107ab9 */ /* 0x000fe20000000800 */
[----:B------:R-:W1:Y:S01]  /*95d0*/  S2UR UR8, SR_CgaCtaId ;  /* 0x00000000000879c3 */ /* 0x000e620000008800 */
[----:B------:R-:W-:Y:S01]  /*95e0*/  ULOP3.LUT UR13, URZ, UR11, URZ, 0x33, !UPT ;  /* 0x0000000b3f0d7292 */ /* 0x000fe2000f8e333f */
[----:B------:R-:W-:Y:S01]  /*95f0*/  LOP3.LUT R11, R19, 0x2, RZ, 0xfc, !PT ;  /* 0x00000002130b7812 */ /* 0x000fe200078efcff */
[----:B------:R-:W-:Y:S01]  /*9600*/  IMAD.MOV.U32 R10, RZ, RZ, 0x1 ;  /* 0x00000001ff0a7424 */ /* 0x000fe200078e00ff */
[----:B------:R-:W-:Y:S01]  /*9610*/  MOV R9, RZ ;  /* 0x000000ff00097202 */ /* 0x000fe20000000f00 */
[----:B------:R-:W-:Y:S01]  /*9620*/  ULDC UR4, c[0x0][0x600] ;  /* 0x0001800000047ab9 */ /* 0x000fe20000000800 */
[----:B------:R-:W-:Y:S01]  /*9630*/  UMOV UR19, 0x1111 ;  /* 0x0000111100137882 */ /* 0x000fe20000000000 */
[----:B------:R-:W-:-:S02]  /*9640*/  UIADD3 UR4, UR4, -0x1, URZ ;  /* 0xffffffff04047890 */ /* 0x000fc4000fffe03f */
[----:B------:R-:W-:Y:S01]  /*9650*/  USHF.L.U32 UR5, UR17, UR5, URZ ;  /* 0x0000000511057299 */ /* 0x000fe2000800063f */
[----:B------:R-:W-:Y:S01]  /*9660*/  ULDC.64 UR28, c[0x0][0x198] ;  /* 0x00006600001c7ab9 */ /* 0x000fe20000000a00 */
[----:B0-----:R-:W-:-:S04]  /*9670*/  IADD3 R0, R0, 0x1f, RZ ;  /* 0x0000001f00007810 */ /* 0x001fc80007ffe0ff */
[----:B------:R-:W-:Y:S01]  /*9680*/  SHF.R.S32.HI R3, RZ, 0x1f, R0 ;  /* 0x0000001fff037819 */ /* 0x000fe20000011400 */
[----:B-1----:R-:W-:-:S03]  /*9690*/  USHF.R.U32.HI UR27, URZ, 0x2, UR8 ;  /* 0x000000023f1b7899 */ /* 0x002fc60008011608 */
[----:B------:R-:W-:Y:S01]  /*96a0*/  LEA.HI R3, R3, R0, RZ, 0x5 ;  /* 0x0000000003037211 */ /* 0x000fe200078f28ff */
[----:B------:R-:W-:Y:S01]  /*96b0*/  ULOP3.LUT UR10, UR8, 0x3, URZ, 0xc0, !UPT ;  /* 0x00000003080a7892 */ /* 0x000fe2000f8ec03f */
[----:B------:R-:W-:Y:S01]  /*96c0*/  IMAD.MOV.U32 R0, RZ, RZ, 0x1 ;  /* 0x00000001ff007424 */ /* 0x000fe200078e00ff */
[----:B------:R-:W-:Y:S01]  /*96d0*/  USHF.L.U32 UR6, UR8, 0x5, URZ ;  /* 0x0000000508067899 */ /* 0x000fe2000800063f */
[--C-:B------:R-:W-:Y:S01]  /*96e0*/  SHF.R.S32.HI R8, RZ, 0x5, R3.reuse ;  /* 0x00000005ff087819 */ /* 0x100fe20000011403 */
[----:B------:R-:W-:Y:S02]  /*96f0*/  USHF.L.U32 UR7, UR8, 0xa, URZ ;  /* 0x0000000a08077899 */ /* 0x000fe4000800063f */
[----:B------:R-:W-:Y:S01]  /*9700*/  ULOP3.LUT UR8, UR8, 0xfffffffc, URZ, 0xc0, !UPT ;  /* 0xfffffffc08087892 */ /* 0x000fe2000f8ec03f */
[----:B------:R-:W-:Y:S01]  /*9710*/  PRMT R3, R0, 0x7610, R3 ;  /* 0x0000761000037816 */ /* 0x000fe20000000003 */
[----:B------:R-:W-:Y:S01]  /*9720*/  UISETP.GT.U32.AND UP0, UPT, UR10, 0xffff, UPT ;  /* 0x0000ffff0a00788c */ /* 0x000fe2000bf04070 */
[----:B------:R-:W-:Y:S01]  /*9730*/  VIADD R0, R8, 0x1 ;  /* 0x0000000108007836 */ /* 0x000fe20000000000 */
[----:B------:R-:W-:-:S02]  /*9740*/  ULOP3.LUT UR12, UR8, 0x1, URZ, 0xfc, !UPT ;  /* 0x00000001080c7892 */ /* 0x000fc4000f8efc3f */
[----:B------:R-:W-:Y:S02]  /*9750*/  ULOP3.LUT UR14, UR8, 0x2, URZ, 0xfc, !UPT ;  /* 0x00000002080e7892 */ /* 0x000fe4000f8efc3f */
[----:B------:R-:W-:Y:S02]  /*9760*/  USHF.L.U32 UR11, UR17, UR8, URZ ;  /* 0x00000008110b7299 */ /* 0x000fe4000800063f */
[----:B------:R-:W-:Y:S02]  /*9770*/  ULOP3.LUT UR15, UR8, 0x3, URZ, 0xfc, !UPT ;  /* 0x00000003080f7892 */ /* 0x000fe4000f8efc3f */
[----:B------:R-:W-:Y:S02]  /*9780*/  UIMAD.WIDE.U32 UR8, UR9, UR16, URZ ;  /* 0x00000010090872a5 */ /* 0x000fe4000f8e003f */
[----:B------:R-:W-:Y:S02]  /*9790*/  USHF.L.U32 UR12, UR17, UR12, URZ ;  /* 0x0000000c110c7299 */ /* 0x000fe4000800063f */
[----:B------:R-:W-:-:S02]  /*97a0*/  USHF.L.U32 UR14, UR17, UR14, URZ ;  /* 0x0000000e110e7299 */ /* 0x000fc4000800063f */
[----:B------:R-:W-:Y:S01]  /*97b0*/  USEL UR10, UR10, 0xffff, !UP0 ;  /* 0x0000ffff0a0a7887 */ /* 0x000fe2000c000000 */
[----:B------:R-:W-:Y:S01]  /*97c0*/  ULDC UR16, c[0x0][0x14] ;  /* 0x0000050000107ab9 */ /* 0x000fe20000000800 */
[----:B------:R-:W-:Y:S02]  /*97d0*/  USHF.L.U32 UR15, UR17, UR15, URZ ;  /* 0x0000000f110f7299 */ /* 0x000fe4000800063f */
[----:B------:R-:W-:Y:S02]  /*97e0*/  UIMAD.WIDE.U32 UR22, UR8, UR16, URZ ;  /* 0x00000010081672a5 */ /* 0x000fe4000f8e003f */
[----:B------:R-:W-:Y:S02]  /*97f0*/  UIMAD UR21, UR9, UR16, URZ ;  /* 0x00000010091572a4 */ /* 0x000fe4000f8e023f */
[----:B------:R-:W-:Y:S02]  /*9800*/  ULOP3.LUT UR11, UR14, UR11, UR12, 0xfe, !UPT ;  /* 0x0000000b0e0b7292 */ /* 0x000fe4000f8efe0c */
[----:B------:R-:W-:-:S02]  /*9810*/  ULOP3.LUT UR10, UR10, 0xffff, URZ, 0xc0, !UPT ;  /* 0x0000ffff0a0a7892 */ /* 0x000fc4000f8ec03f */
[----:B------:R-:W-:Y:S02]  /*9820*/  ULOP3.LUT UR6, UR6, 0x60, URZ, 0xc0, !UPT ;  /* 0x0000006006067892 */ /* 0x000fe4000f8ec03f */
[----:B------:R-:W-:Y:S02]  /*9830*/  ULOP3.LUT UR7, UR7, 0xc00, URZ, 0xc0, !UPT ;  /* 0x00000c0007077892 */ /* 0x000fe4000f8ec03f */
[----:B------:R-:W-:Y:S02]  /*9840*/  UIADD3 UR21, UR23, UR21, URZ ;  /* 0x0000001517157290 */ /* 0x000fe4000fffe03f */
[----:B------:R-:W-:Y:S02]  /*9850*/  ULOP3.LUT UR18, UR11, UR15, URZ, 0xfc, !UPT ;  /* 0x0000000f0b127292 */ /* 0x000fe4000f8efc3f */
[----:B------:R-:W-:-:S12]  /*9860*/  USHF.L.U32 UR19, UR19, UR10, URZ ;  /* 0x0000000a13137299 */ /* 0x000fd8000800063f */
.L_x_303:
[----:B------:R-:W-:-:S03]  /*9870*/  UMOV UR8, 0xffffffff ;  /* 0xffffffff00087882 */ /* 0x000fc60000000000 */
[----:B------:R-:W-:Y:S05]  /*9880*/  BRA.DIV UR8, `(.L_x_293) ;  /* 0x0000000e08b07947 */ /* 0x000fea000b800000 */
[----:B------:R-:W-:-:S13]  /*9890*/  ELECT P6, URZ, PT ;  /* 0x00000000003f782f */ /* 0x000fda00038c0000 */
.L_x_314:
[----:B------:R-:W0:Y:S01]  /*98a0*/  LDC R4, c[0x0][0x28c] ;  /* 0x0000a300ff047b82 */ /* 0x000e220000000800 */
[----:B------:R-:W-:Y:S01]  /*98b0*/  BSSY B1, `(.L_x_294) ;  /* 0x000003c000017945 */ /* 0x000fe20003800000 */
[----:B0-----:R-:W-:-:S13]  /*98c0*/  ISETP.LT.OR P6, PT, R4, 0x1, !P6 ;  /* 0x000000010400780c */ /* 0x001fda00077c1670 */
[----:B------:R-:W-:Y:S05]  /*98d0*/  @P6 BRA `(.L_x_295) ;  /* 0x0000000000e46947 */ /* 0x000fea0003800000 */
[----:B------:R-:W-:Y:S01]  /*98e0*/  LEA R12, R12, UR27, 0x2 ;  /* 0x0000001b0c0c7c11 */ /* 0x000fe2000f8e10ff */
[----:B------:R-:W-:Y:S01]  /*98f0*/  IMAD.MOV.U32 R15, RZ, RZ, RZ ;  /* 0x000000ffff0f7224 */ /* 0x000fe200078e00ff */
[----:B------:R-:W-:Y:S01]  /*9900*/  LEA R20, R20, UR6, 0x7 ;  /* 0x0000000614147c11 */ /* 0x000fe2000f8e38ff */
[----:B------:R-:W-:Y:S01]  /*9910*/  IMAD.MOV.U32 R5, RZ, RZ, R10 ;  /* 0x000000ffff057224 */ /* 0x000fe200078e000a */
[----:B------:R-:W-:Y:S01]  /*9920*/  MOV R4, R0 ;  /* 0x0000000000047202 */ /* 0x000fe20000000f00 */
[----:B------:R-:W-:Y:S01]  /*9930*/  IMAD.MOV.U32 R6, RZ, RZ, R9 ;  /* 0x000000ffff067224 */ /* 0x000fe200078e0009 */
[----:B------:R-:W-:-:S07]  /*9940*/  SHF.L.U32 R14, R12, 0x6, RZ ;  /* 0x000000060c0e7819 */ /* 0x000fce00000006ff */
.L_x_298:
[----:B------:R-:W0:Y:S01]  /*9950*/  S2R R12, SR_CgaCtaId ;  /* 0x00000000000c7919 */ /* 0x000e220000008800 */
[----:B------:R-:W-:Y:S02]  /*9960*/  MOV R7, 0x400 ;  /* 0x0000040000077802 */ /* 0x000fe40000000f00 */
[----:B------:R-:W-:Y:S02]  /*9970*/  LOP3.LUT P1, RZ, R18, 0x7f, RZ, 0xc0, !PT ;  /* 0x0000007f12ff7812 */ /* 0x000fe4000782c0ff */
[----:B0-----:R-:W-:Y:S02]  /*9980*/  LEA R24, R12, R7, 0x18 ;  /* 0x000000070c187211 */ /* 0x001fe400078ec0ff */
[----:B------:R-:W-:-:S09]  /*9990*/  SHF.L.U32 R7, R5, 0x1f, RZ ;  /* 0x0000001f05077819 */ /* 0x000fd200000006ff */
[----:B------:R-:W0:Y:S01]  /*99a0*/  @!P1 LDC R12, c[0x0][0x500] ;  /* 0x00014000ff0c9b82 */ /* 0x000e220000000800 */
[----:B------:R-:W-:-:S04]  /*99b0*/  IMAD R22, R6, 0x8, R24 ;  /* 0x0000000806167824 */ /* 0x000fc800078e0218 */
[----:B------:R-:W1:Y:S02]  /*99c0*/  SYNCS.PHASECHK.TRANS64.TRYWAIT P0, [R22+URZ+0x20], R7 ;  /* 0x00002007160075a7 */ /* 0x000e64000800017f */
[----:B-1----:R-:W-:Y:S05]  /*99d0*/  @!P0 BRA `(.L_x_296) ;  /* 0x0000000c007c8947 */ /* 0x002fea0003800000 */
.L_x_315:
[----:B-1----:R-:W-:Y:S01]  /*99e0*/  PRMT R7, R11, 0x9910, RZ ;  /* 0x000099100b077816 */ /* 0x002fe200000000ff */
[----:B0-----:R0:W-:Y:S03]  /*99f0*/  @!P1 SYNCS.ARRIVE.TRANS64 RZ, [R22+URZ], R12 ;  /* 0x0000000c16ff99a7 */ /* 0x0011e6000800003f */
[----:B------:R-:W-:-:S13]  /*9a00*/  ISETP.NE.AND P0, PT, R7, 0x2, PT ;  /* 0x000000020700780c */ /* 0x000fda0003f05270 */
[----:B0-----:R-:W-:Y:S05]  /*9a10*/  @P0 BRA `(.L_x_297) ;  /* 0x0000000000040947 */ /* 0x001fea0003800000 */
[----:B------:R-:W-:Y:S01]  /*9a20*/  BPT.TRAP 0x1 ;  /* 0x000000040000795c */ /* 0x000fe20000300000 */
.L_x_297:
[----:B------:R-:W-:Y:S01]  /*9a30*/  LEA R7, R6, UR27, 0x2 ;  /* 0x0000001b06077c11 */ /* 0x000fe2000f8e10ff */
[----:B------:R-:W-:Y:S01]  /*9a40*/  UIADD3 UR14, UP0, UR28, 0xf0, URZ ;  /* 0x000000f01c0e7890 */ /* 0x000fe2000ff1e03f */
[----:B------:R-:W-:Y:S01]  /*9a50*/  R2UR UR25, R14 ;  /* 0x000000000e1972ca */ /* 0x000fe200000e0000 */
[----:B------:R-:W-:Y:S01]  /*9a60*/  UIADD3 UR32, UP1, UR28, 0x1f0, URZ ;  /* 0x000001f01c207890 */ /* 0x000fe2000ff3e03f */
[----:B------:R-:W-:Y:S01]  /*9a70*/  R2UR UR9, R22 ;  /* 0x00000000160972ca */ /* 0x000fe200000e0000 */
[----:B------:R-:W-:Y:S01]  /*9a80*/  IMAD.SHL.U32 R7, R7, 0x800, RZ ;  /* 0x0000080007077824 */ /* 0x000fe200078e00ff */
[----:B------:R-:W-:Y:S01]  /*9a90*/  R2UR UR10, R15 ;  /* 0x000000000f0a72ca */ /* 0x000fe200000e0000 */
[----:B------:R-:W-:Y:S01]  /*9aa0*/  UIADD3.X UR15, URZ, UR29, URZ, UP0, !UPT ;  /* 0x0000001d3f0f7290 */ /* 0x000fe200087fe43f */
[----:B------:R-:W-:Y:S01]  /*9ab0*/  R2UR UR12, R13 ;  /* 0x000000000d0c72ca */ /* 0x000fe200000e0000 */
[----:B------:R-:W-:Y:S01]  /*9ac0*/  UPRMT UR20, URZ, 0x5410, UR19 ;  /* 0x000054103f147896 */ /* 0x000fe20008000013 */
[----:B------:R-:W-:Y:S01]  /*9ad0*/  LEA R12, R7, R24, 0x2 ;  /* 0x00000018070c7211 */ /* 0x000fe200078e10ff */
[----:B------:R-:W-:Y:S01]  /*9ae0*/  UPRMT UR30, URZ, 0x5410, UR18 ;  /* 0x000054103f1e7896 */ /* 0x000fe20008000012 */
[C---:B------:R-:W-:Y:S01]  /*9af0*/  LEA R7, R6.reuse, UR7, 0xc ;  /* 0x0000000706077c11 */ /* 0x040fe2000f8e60ff */
[----:B------:R-:W-:Y:S01]  /*9b00*/  VIADD R6, R6, 0x1 ;  /* 0x0000000106067836 */ /* 0x000fe20000000000 */
[----:B------:R-:W-:Y:S01]  /*9b10*/  R2UR UR8, R12 ;  /* 0x000000000c0872ca */ /* 0x000fe200000e0000 */
[----:B------:R-:W-:Y:S01]  /*9b20*/  UIADD3.X UR33, URZ, UR29, URZ, UP1, !UPT ;  /* 0x0000001d3f217290 */ /* 0x000fe20008ffe43f */
[----:B------:R-:W-:Y:S01]  /*9b30*/  IADD3 R4, R4, -0x1, RZ ;  /* 0xffffffff04047810 */ /* 0x000fe20007ffe0ff */
[----:B------:R-:W-:Y:S01]  /*9b40*/  IMAD R7, R7, 0x4, R24 ;  /* 0x0000000407077824 */ /* 0x000fe200078e0218 */
[----:B------:R-:W-:Y:S01]  /*9b50*/  R2UR UR26, R20 ;  /* 0x00000000141a72ca */ /* 0x000fe200000e0000 */
[----:B------:R-:W-:Y:S01]  /*9b60*/  UMOV UR16, 0x0 ;  /* 0x0000000000107882 */ /* 0x000fe20000000000 */
[----:B------:R-:W-:Y:S01]  /*9b70*/  ISETP.GT.AND P1, PT, R4, 0x1, PT ;  /* 0x000000010400780c */ /* 0x000fe20003f24270 */
[----:B------:R-:W-:Y:S01]  /*9b80*/  UMOV UR17, 0x10000000 ;  /* 0x1000000000117882 */ /* 0x000fe20000000000 */
[----:B------:R-:W-:Y:S01]  /*9b90*/  R2UR UR11, R7 ;  /* 0x00000000070b72ca */ /* 0x000fe200000e0000 */
[----:B------:R-:W-:Y:S01]  /*9ba0*/  VIADD R15, R15, 0x20 ;  /* 0x000000200f0f7836 */ /* 0x000fe20000000000 */
[----:B------:R-:W-:-:S03]  /*9bb0*/  ISETP.NE.AND P0, PT, R6, 0x4, PT ;  /* 0x000000040600780c */ /* 0x000fc60003f05270 */
[----:B------:R-:W-:Y:S01]  /*9bc0*/  UIADD3 UR8, UR8, 0x100, URZ ;  /* 0x0000010008087890 */ /* 0x000fe2000fffe03f */
[----:B------:R-:W-:Y:S02]  /*9bd0*/  SEL R12, RZ, 0x1, P0 ;  /* 0x00000001ff0c7807 */ /* 0x000fe40000000000 */
[----:B------:R-:W-:Y:S02]  /*9be0*/  SEL R6, R6, RZ, P0 ;  /* 0x000000ff06067207 */ /* 0x000fe40000000000 */
[----:B------:R-:W-:-:S03]  /*9bf0*/  LOP3.LUT R5, R5, R12, RZ, 0x3c, !PT ;  /* 0x0000000c05057212 */ /* 0x000fc600078e3cff */
[----:B------:R-:W-:-:S03]  /*9c00*/  UIADD3 UR24, UR11, 0x20100, URZ ;  /* 0x000201000b187890 */ /* 0x000fc6000fffe03f */
[----:B------:R-:W-:Y:S02]  /*9c10*/  UMOV UR11, UR25 ;  /* 0x00000019000b7c82 */ /* 0x000fe40008000000 */
[----:B------:R0:W-:Y:S02]  /*9c20*/  UTMALDG.3D.MULTICAST [UR8], [UR14], UR20, desc[UR16] ;  /* 0x000010080e0073b4 */ /* 0x0001e40008011814 */
[----:B0-----:R-:W-:Y:S01]  /*9c30*/  UMOV UR8, UR24 ;  /* 0x0000001800087c82 */ /* 0x001fe20008000000 */
[----:B------:R-:W-:Y:S02]  /*9c40*/  UMOV UR11, UR26 ;  /* 0x0000001a000b7c82 */ /* 0x000fe40008000000 */
[----:B------:R0:W-:Y:S02]  /*9c50*/  UTMALDG.3D.MULTICAST [UR8], [UR32], UR30, desc[UR16] ;  /* 0x00001008200073b4 */ /* 0x0001e4000801181e */
[----:B0-----:R-:W-:Y:S05]  /*9c60*/  @P1 BRA `(.L_x_298) ;  /* 0xfffffffc00381947 */ /* 0x001fea000383ffff */
.L_x_295:
[----:B------:R-:W-:Y:S05]  /*9c70*/  BSYNC B1 ;  /* 0x0000000000017941 */ /* 0x000fea0003800000 */
.L_x_294:
[----:B------:R-:W-:Y:S01]  /*9c80*/  LOP3.LUT P1, RZ, R3, 0xff, RZ, 0xc0, !PT ;  /* 0x000000ff03ff7812 */ /* 0x000fe2000782c0ff */
[----:B------:R-:W-:Y:S01]  /*9c90*/  IMAD.IADD R9, R8, 0x1, R9 ;  /* 0x0000000108097824 */ /* 0x000fe200078e0209 */
[----:B------:R-:W-:Y:S01]  /*9ca0*/  IADD3 R16, P2, R16, UR22, RZ ;  /* 0x0000001610107c10 */ /* 0x000fe2000ff5e0ff */
[----:B------:R-:W-:Y:S01]  /*9cb0*/  ULDC.64 UR8, c[0x0][0x650] ;  /* 0x0001940000087ab9 */ /* 0x000fe20000000a00 */
[----:B------:R-:W-:Y:S01]  /*9cc0*/  BSSY B1, `(.L_x_299) ;  /* 0x000006b000017945 */ /* 0x000fe20003800000 */
[----:B------:R-:W-:Y:S01]  /*9cd0*/  MOV R12, 0xffffffff ;  /* 0xffffffff000c7802 */ /* 0x000fe20000000f00 */
[----:B------:R-:W-:Y:S01]  /*9ce0*/  IMAD.MOV.U32 R20, RZ, RZ, -0x1 ;  /* 0xffffffffff147424 */ /* 0x000fe200078e00ff */
[----:B------:R-:W-:Y:S01]  /*9cf0*/  SHF.R.U32.HI R3, RZ, 0x2, R9 ;  /* 0x00000002ff037819 */ /* 0x000fe20000011609 */
[----:B------:R-:W-:Y:S01]  /*9d00*/  IMAD.MOV.U32 R13, RZ, RZ, -0x1 ;  /* 0xffffffffff0d7424 */ /* 0x000fe200078e00ff */
[----:B------:R-:W-:Y:S02]  /*9d10*/  ISETP.GT.U32.AND P0, PT, R9, 0x3, PT ;  /* 0x000000030900780c */ /* 0x000fe40003f04070 */
[----:B------:R-:W-:-:S02]  /*9d20*/  LOP3.LUT R3, R3, 0x1, RZ, 0xc0, !PT ;  /* 0x0000000103037812 */ /* 0x000fc400078ec0ff */
[----:B------:R-:W0:Y:S01]  /*9d30*/  @P1 S2R R5, SR_CgaCtaId ;  /* 0x0000000000051919 */ /* 0x000e220000008800 */
[----:B------:R-:W-:Y:S02]  /*9d40*/  @P1 MOV R4, 0x400 ;  /* 0x0000040000041802 */ /* 0x000fe40000000f00 */
[----:B------:R-:W-:Y:S02]  /*9d50*/  ISETP.LT.U32.AND P0, PT, R8, 0x4, P0 ;  /* 0x000000040800780c */ /* 0x000fe40000701070 */
[----:B------:R-:W-:Y:S02]  /*9d60*/  IADD3.X R17, R17, UR21, RZ, P2, !PT ;  /* 0x0000001511117c10 */ /* 0x000fe400097fe4ff */
[----:B------:R-:W-:Y:S02]  /*9d70*/  ISETP.GE.U32.AND P2, PT, R16, UR8, PT ;  /* 0x0000000810007c0c */ /* 0x000fe4000bf46070 */
[----:B------:R-:W-:Y:S02]  /*9d80*/  LOP3.LUT R9, R9, 0x3, RZ, 0xc0, !PT ;  /* 0x0000000309097812 */ /* 0x000fe400078ec0ff */
[----:B0-----:R-:W-:-:S04]  /*9d90*/  @P1 LEA R4, R5, R4, 0x18 ;  /* 0x0000000405041211 */ /* 0x001fc800078ec0ff */
[----:B------:R0:W-:Y:S01]  /*9da0*/  @P1 SYNCS.ARRIVE.TRANS64.A1T0 RZ, [R4+URZ+0x58], RZ ;  /* 0x000058ff04ff19a7 */ /* 0x0001e2000810003f */
[----:B------:R-:W-:Y:S02]  /*9db0*/  ISETP.NE.U32.AND P1, PT, R3, 0x1, PT ;  /* 0x000000010300780c */ /* 0x000fe40003f25070 */
[----:B------:R-:W-:Y:S02]  /*9dc0*/  SEL R3, RZ, 0x1, !P0 ;  /* 0x00000001ff037807 */ /* 0x000fe40004000000 */
[----:B------:R-:W-:Y:S02]  /*9dd0*/  ISETP.GE.U32.AND.EX P0, PT, R17, UR9, PT, P2 ;  /* 0x0000000911007c0c */ /* 0x000fe4000bf06120 */
[----:B------:R-:W-:-:S04]  /*9de0*/  ISETP.GT.U32.AND P1, PT, R8, 0x3, !P1 ;  /* 0x000000030800780c */ /* 0x000fc80004f24070 */
[----:B0-----:R-:W-:-:S04]  /*9df0*/  SEL R4, RZ, 0x1, !P1 ;  /* 0x00000001ff047807 */ /* 0x001fc80004800000 */
[--C-:B------:R-:W-:Y:S02]  /*9e00*/  LOP3.LUT R10, R4, R10, R3.reuse, 0x96, !PT ;  /* 0x0000000a040a7212 */ /* 0x100fe400078e9603 */
[----:B------:R-:W-:Y:S02]  /*9e10*/  PRMT R4, RZ, 0x7610, R4 ;  /* 0x00007610ff047816 */ /* 0x000fe40000000004 */
[----:B------:R-:W-:Y:S01]  /*9e20*/  PRMT R3, RZ, 0x7610, R3 ;  /* 0x00007610ff037816 */ /* 0x000fe20000000003 */
[----:B------:R-:W-:Y:S06]  /*9e30*/  @P0 BRA `(.L_x_300) ;  /* 0x00000004004c0947 */ /* 0x000fec0003800000 */
[----:B------:R-:W0:Y:S01]  /*9e40*/  S2R R14, SR_CTAID.X ;  /* 0x00000000000e7919 */ /* 0x000e220000002500 */
[----:B------:R-:W-:Y:S01]  /*9e50*/  ULDC.64 UR8, c[0x0][0x628] ;  /* 0x00018a0000087ab9 */ /* 0x000fe20000000a00 */
[----:B------:R-:W1:Y:S01]  /*9e60*/  LDC R15, c[0x0][0x144] ;  /* 0x00005100ff0f7b82 */ /* 0x000e620000000800 */
[----:B------:R-:W-:Y:S01]  /*9e70*/  ISETP.NE.U32.AND P0, PT, RZ, UR8, PT ;  /* 0x00000008ff007c0c */ /* 0x000fe2000bf05070 */
[----:B------:R-:W2:Y:S01]  /*9e80*/  S2R R12, SR_CTAID.Y ;  /* 0x00000000000c7919 */ /* 0x000ea20000002600 */
[----:B------:R-:W-:Y:S01]  /*9e90*/  ULDC UR10, c[0x0][0x150] ;  /* 0x00005400000a7ab9 */ /* 0x000fe20000000800 */
[----:B------:R-:W-:Y:S01]  /*9ea0*/  ULDC UR11, c[0x0][0x630] ;  /* 0x00018c00000b7ab9 */ /* 0x000fe20000000800 */
[----:B------:R-:W-:Y:S02]  /*9eb0*/  ISETP.NE.AND.EX P0, PT, RZ, UR9, PT, P0 ;  /* 0x00000009ff007c0c */ /* 0x000fe4000bf05300 */
[----:B------:R-:W-:Y:S02]  /*9ec0*/  MOV R4, R16 ;  /* 0x0000001000047202 */ /* 0x000fe40000000f00 */
[----:B0-----:R-:W-:-:S05]  /*9ed0*/  I2FP.F32.U32 R5, R14 ;  /* 0x0000000e00057245 */ /* 0x001fca0000201000 */
[----:B------:R-:W-:Y:S01]  /*9ee0*/  FMUL R20, R5, UR10 ;  /* 0x0000000a05147c20 */ /* 0x000fe20008400000 */
[----:B------:R-:W-:-:S03]  /*9ef0*/  IMAD.MOV.U32 R5, RZ, RZ, R17 ;  /* 0x000000ffff057224 */ /* 0x000fc600078e0011 */
[----:B--2---:R-:W-:Y:S05]  /*9f00*/  @!P0 BRA `(.L_x_301) ;  /* 0x0000000000288947 */ /* 0x004fea0003800000 */
[----:B------:R-:W-:Y:S02]  /*9f10*/  ULDC UR10, c[0x0][0x634] ;  /* 0x00018d00000a7ab9 */ /* 0x000fe40000000800 */
[----:B------:R-:W-:-:S05]  /*9f20*/  IADD3 R5, P0, R16, UR10, RZ ;  /* 0x0000000a10057c10 */ /* 0x000fca000ff1e0ff */
[----:B------:R-:W-:-:S04]  /*9f30*/  IMAD.X R13, RZ, RZ, R17, P0 ;  /* 0x000000ffff0d7224 */ /* 0x000fc800000e0611 */
[----:B------:R-:W-:-:S04]  /*9f40*/  IMAD.WIDE.U32 R6, R13, UR8, RZ ;  /* 0x000000080d067c25 */ /* 0x000fc8000f8e00ff */
[----:B------:R-:W-:-:S04]  /*9f50*/  IMAD.WIDE.U32 R6, P0, R5, UR9, R6 ;  /* 0x0000000905067c25 */ /* 0x000fc8000f800006 */
[----:B------:R-:W-:-:S04]  /*9f60*/  IMAD.WIDE.U32 R4, R5, UR8, RZ ;  /* 0x0000000805047c25 */ /* 0x000fc8000f8e00ff */
[----:B------:R-:W-:Y:S01]  /*9f70*/  IMAD.MOV.U32 R4, RZ, RZ, R7 ;  /* 0x000000ffff047224 */ /* 0x000fe200078e0007 */
[----:B------:R-:W-:Y:S02]  /*9f80*/  IADD3 RZ, P1, R5, R6, RZ ;  /* 0x0000000605ff7210 */ /* 0x000fe40007f3e0ff */
[----:B------:R-:W-:-:S03]  /*9f90*/  IADD3.X R5, RZ, RZ, RZ, P0, !PT ;  /* 0x000000ffff057210 */ /* 0x000fc600007fe4ff */
[----:B------:R-:W-:-:S08]  /*9fa0*/  IMAD.WIDE.U32.X R4, R13, UR9, R4, P1 ;  /* 0x000000090d047c25 */ /* 0x000fd000088e0404 */
.L_x_301:
[--C-:B------:R-:W-:Y:S01]  /*9fb0*/  SHF.R.U64 R13, R4, UR11, R5.reuse ;  /* 0x0000000b040d7c19 */ /* 0x100fe20008001205 */
[----:B------:R-:W0:Y:S01]  /*9fc0*/  F2I.U32.TRUNC.NTZ R20, R20 ;  /* 0x0000001400147305 */ /* 0x000e22000020f000 */
[----:B------:R-:W-:Y:S01]  /*9fd0*/  SHF.R.U32.HI R4, RZ, UR11, R5 ;  /* 0x0000000bff047c19 */ /* 0x000fe20008011605 */
[----:B------:R-:W-:Y:S01]  /*9fe0*/  ULDC.64 UR8, c[0x0][0x620] ;  /* 0x0001880000087ab9 */ /* 0x000fe20000000a00 */
[----:B------:R-:W-:Y:S01]  /*9ff0*/  IADD3 R7, P0, RZ, -R13, RZ ;  /* 0x8000000dff077210 */ /* 0x000fe20007f1e0ff */
[----:B------:R-:W-:Y:S01]  /*a000*/  ULDC.64 UR10, c[0x0][0x640] ;  /* 0x00019000000a7ab9 */ /* 0x000fe20000000a00 */
[----:B------:R-:W2:Y:S03]  /*a010*/  LDC R21, c[0x0][0x148] ;  /* 0x00005200ff157b82 */ /* 0x000ea60000000800 */
[----:B------:R-:W-:Y:S01]  /*a020*/  IMAD.X R4, RZ, RZ, ~R4, P0 ;  /* 0x000000ffff047224 */ /* 0x000fe200000e0e04 */
[----:B------:R-:W-:-:S03]  /*a030*/  ISETP.NE.U32.AND P0, PT, RZ, UR10, PT ;  /* 0x0000000aff007c0c */ /* 0x000fc6000bf05070 */
[----:B------:R-:W-:Y:S01]  /*a040*/  IMAD R6, R4, UR8, RZ ;  /* 0x0000000804067c24 */ /* 0x000fe2000f8e02ff */
[----:B------:R-:W-:Y:S01]  /*a050*/  ISETP.NE.AND.EX P0, PT, RZ, UR11, PT, P0 ;  /* 0x0000000bff007c0c */ /* 0x000fe2000bf05300 */
[----:B------:R-:W-:Y:S01]  /*a060*/  IMAD.WIDE.U32 R4, R7, UR8, R16 ;  /* 0x0000000807047c25 */ /* 0x000fe2000f8e0010 */
[----:B------:R-:W-:-:S03]  /*a070*/  ULDC UR8, c[0x0][0x618] ;  /* 0x0001860000087ab9 */ /* 0x000fc60000000800 */
[----:B------:R-:W-:Y:S01]  /*a080*/  IMAD R7, R7, UR9, R6 ;  /* 0x0000000907077c24 */ /* 0x000fe2000f8e0206 */
[----:B0-----:R-:W-:Y:S01]  /*a090*/  IADD3 R6, -R20, RZ, RZ ;  /* 0x000000ff14067210 */ /* 0x001fe20007ffe1ff */
[----:B------:R-:W-:Y:S02]  /*a0a0*/  ULDC UR9, c[0x0][0x154] ;  /* 0x0000550000097ab9 */ /* 0x000fe40000000800 */
[----:B------:R-:W-:Y:S02]  /*a0b0*/  IMAD.IADD R5, R5, 0x1, R7 ;  /* 0x0000000105057824 */ /* 0x000fe400078e0207 */
[----:B-1----:R-:W-:Y:S01]  /*a0c0*/  IMAD R14, R15, R6, R14 ;  /* 0x000000060f0e7224 */ /* 0x002fe200078e020e */
[----:B------:R-:W-:Y:S02]  /*a0d0*/  I2FP.F32.U32 R6, R12 ;  /* 0x0000000c00067245 */ /* 0x000fe40000201000 */
[--C-:B------:R-:W-:Y:S02]  /*a0e0*/  SHF.R.U64 R15, R4, UR8, R5.reuse ;  /* 0x00000008040f7c19 */ /* 0x100fe40008001205 */
[----:B------:R-:W-:Y:S01]  /*a0f0*/  SHF.R.U32.HI R4, RZ, UR8, R5 ;  /* 0x00000008ff047c19 */ /* 0x000fe20008011605 */
[----:B------:R-:W-:Y:S01]  /*a100*/  FMUL R6, R6, UR9 ;  /* 0x0000000906067c20 */ /* 0x000fe20008400000 */
[----:B------:R-:W-:-:S02]  /*a110*/  ULDC UR8, c[0x0][0x608] ;  /* 0x0001820000087ab9 */ /* 0x000fc40000000800 */
[--C-:B------:R-:W-:Y:S01]  /*a120*/  SHF.R.U64 R22, R15, UR8, R4.reuse ;  /* 0x000000080f167c19 */ /* 0x100fe20008001204 */
[----:B------:R0:W1:Y:S01]  /*a130*/  F2I.U32.TRUNC.NTZ R24, R6 ;  /* 0x0000000600187305 */ /* 0x000062000020f000 */
[----:B------:R-:W-:Y:S01]  /*a140*/  SHF.R.U32.HI R5, RZ, UR8, R4 ;  /* 0x00000008ff057c19 */ /* 0x000fe20008011604 */
[----:B------:R-:W-:-:S03]  /*a150*/  ULDC UR8, c[0x0][0x658] ;  /* 0x0001960000087ab9 */ /* 0x000fc60000000800 */
[--C-:B------:R-:W-:Y:S02]  /*a160*/  SHF.R.U64 R20, R22, UR8, R5.reuse ;  /* 0x0000000816147c19 */ /* 0x100fe40008001205 */
[----:B------:R-:W-:-:S03]  /*a170*/  SHF.R.U32.HI R23, RZ, UR8, R5 ;  /* 0x00000008ff177c19 */ /* 0x000fc60008011605 */
[----:B------:R-:W-:Y:S01]  /*a180*/  IMAD.MOV.U32 R4, RZ, RZ, R20 ;  /* 0x000000ffff047224 */ /* 0x000fe200078e0014 */
[----:B------:R-:W-:Y:S01]  /*a190*/  MOV R5, R23 ;  /* 0x0000001700057202 */ /* 0x000fe20000000f00 */
[----:B0-----:R-:W-:Y:S06]  /*a1a0*/  @!P0 BRA `(.L_x_302) ;  /* 0x0000000000288947 */ /* 0x001fec0003800000 */
[----:B------:R-:W-:Y:S02]  /*a1b0*/  ULDC UR8, c[0x0][0x64c] ;  /* 0x0001930000087ab9 */ /* 0x000fe40000000800 */
[----:B------:R-:W-:-:S05]  /*a1c0*/  IADD3 R5, P0, R20, UR8, RZ ;  /* 0x0000000814057c10 */ /* 0x000fca000ff1e0ff */
[----:B------:R-:W-:-:S04]  /*a1d0*/  IMAD.X R23, RZ, RZ, R23, P0 ;  /* 0x000000ffff177224 */ /* 0x000fc800000e0617 */
[----:B------:R-:W-:-:S04]  /*a1e0*/  IMAD.WIDE.U32 R6, R23, UR10, RZ ;  /* 0x0000000a17067c25 */ /* 0x000fc8000f8e00ff */
[----:B------:R-:W-:-:S04]  /*a1f0*/  IMAD.WIDE.U32 R6, P0, R5, UR11, R6 ;  /* 0x0000000b05067c25 */ /* 0x000fc8000f800006 */
[----:B------:R-:W-:Y:S01]  /*a200*/  IMAD.WIDE.U32 R4, R5, UR10, RZ ;  /* 0x0000000a05047c25 */ /* 0x000fe2000f8e00ff */
[----:B------:R-:W-:-:S04]  /*a210*/  MOV R4, R7 ;  /* 0x0000000700047202 */ /* 0x000fc80000000f00 */
[----:B------:R-:W-:Y:S01]  /*a220*/  IADD3 RZ, P1, R5, R6, RZ ;  /* 0x0000000605ff7210 */ /* 0x000fe20007f3e0ff */
[----:B------:R-:W-:-:S04]  /*a230*/  IMAD.X R5, RZ, RZ, RZ, P0 ;  /* 0x000000ffff057224 */ /* 0x000fc800000e06ff */
[----:B------:R-:W-:-:S08]  /*a240*/  IMAD.WIDE.U32.X R4, R23, UR11, R4, P1 ;  /* 0x0000000b17047c25 */ /* 0x000fd000088e0404 */
.L_x_302:
[----:B------:R-:W-:Y:S01]  /*a250*/  ISETP.NE.AND P0, PT, R2, 0x1, PT ;  /* 0x000000010200780c */ /* 0x000fe20003f05270 */
[----:B------:R-:W-:Y:S01]  /*a260*/  ULDC UR8, c[0x0][0x648] ;  /* 0x0001920000087ab9 */ /* 0x000fe20000000800 */
[----:B------:R-:W-:Y:S01]  /*a270*/  LOP3.LUT R22, R22, UR13, RZ, 0xc0, !PT ;  /* 0x0000000d16167c12 */ /* 0x000fe2000f8ec0ff */
[----:B-1----:R-:W-:Y:S01]  /*a280*/  IMAD.MOV R24, RZ, RZ, -R24 ;  /* 0x000000ffff187224 */ /* 0x002fe200078e0a18 */
[----:B------:R-:W-:Y:S01]  /*a290*/  SHF.R.U64 R5, R4, UR8, R5 ;  /* 0x0000000804057c19 */ /* 0x000fe20008001205 */
[----:B------:R-:W-:Y:S01]  /*a2a0*/  ULDC UR8, c[0x0][0x638] ;  /* 0x00018e0000087ab9 */ /* 0x000fe20000000800 */
[----:B------:R-:W-:Y:S01]  /*a2b0*/  LOP3.LUT R15, R15, UR4, RZ, 0xc0, !PT ;  /* 0x000000040f0f7c12 */ /* 0x000fe2000f8ec0ff */
[----:B------:R-:W-:Y:S01]  /*a2c0*/  ULDC UR9, c[0x0][0x610] ;  /* 0x0001840000097ab9 */ /* 0x000fe20000000800 */
[----:B------:R-:W-:Y:S01]  /*a2d0*/  MOV R4, 0x1 ;  /* 0x0000000100047802 */ /* 0x000fe20000000f00 */
[----:B------:R-:W-:Y:S02]  /*a2e0*/  IMAD.MOV R7, RZ, RZ, -R5 ;  /* 0x000000ffff077224 */ /* 0x000fe400078e0a05 */
[----:B------:R-:W-:-:S02]  /*a2f0*/  IMAD R5, R5, UR5, R22 ;  /* 0x0000000505057c24 */ /* 0x000fc4000f8e0216 */
[----:B--2---:R-:W-:Y:S02]  /*a300*/  @P0 IMAD R14, R21, R24, R12 ;  /* 0x00000018150e0224 */ /* 0x004fe400078e020c */
[----:B------:R-:W-:Y:S01]  /*a310*/  IMAD R20, R7, UR8, R20 ;  /* 0x0000000807147c24 */ /* 0x000fe2000f8e0214 */
[----:B------:R-:W-:Y:S01]  /*a320*/  ULDC UR8, c[0x0][0x600] ;  /* 0x0001800000087ab9 */ /* 0x000fe20000000800 */
[----:B------:R-:W-:Y:S02]  /*a330*/  IMAD R14, R5, UR9, R14 ;  /* 0x00000009050e7c24 */ /* 0x000fe4000f8e020e */
[----:B------:R-:W-:-:S05]  /*a340*/  IMAD R5, R20, UR8, R15 ;  /* 0x0000000814057c24 */ /* 0x000fca000f8e020f */
[----:B------:R-:W-:Y:S02]  /*a350*/  SEL R20, R5, R14, !P0 ;  /* 0x0000000e05147207 */ /* 0x000fe40004000000 */
[----:B------:R-:W-:-:S07]  /*a360*/  SEL R12, R14, R5, !P0 ;  /* 0x000000050e0c7207 */ /* 0x000fce0004000000 */
.L_x_300:
[----:B------:R-:W-:Y:S05]  /*a370*/  BSYNC B1 ;  /* 0x0000000000017941 */ /* 0x000fea0003800000 */
.L_x_299:
[----:B------:R-:W-:-:S13]  /*a380*/  LOP3.LUT P0, RZ, R4, 0xff, RZ, 0xc0, !PT ;  /* 0x000000ff04ff7812 */ /* 0x000fda000780c0ff */
[----:B------:R-:W-:Y:S05]  /*a390*/  @P0 BRA `(.L_x_303) ;  /* 0xfffffff400340947 */ /* 0x000fea000383ffff */
[----:B------:R-:W-:Y:S05]  /*a3a0*/  BSYNC B0 ;  /* 0x0000000000007941 */ /* 0x000fea0003800000 */
.L_x_292:
[----:B------:R-:W-:-:S03]  /*a3b0*/  UMOV UR8, 0xffffffff ;  /* 0xffffffff00087882 */ /* 0x000fc60000000000 */
[----:B------:R-:W-:Y:S05]  /*a3c0*/  BRA.DIV UR8, `(.L_x_304) ;  /* 0x0000000608147947 */ /* 0x000fea000b800000 */
[----:B------:R-:W-:-:S13]  /*a3d0*/  ELECT P6, URZ, PT ;  /* 0x00000000003f782f */ /* 0x000fda00038c0000 */
.L_x_318:
[----:B------:R-:W-:Y:S04]  /*a3e0*/  BSSY B0, `(.L_x_305) ;  /* 0x000002b000007945 */ /* 0x000fe80003800000 */
[----:B------:R-:W-:Y:S05]  /*a3f0*/  @!P6 BRA `(.L_x_306) ;  /* 0x0000000000a4e947 */ /* 0x000fea0003800000 */
[----:B------:R-:W-:-:S04]  /*a400*/  LOP3.LUT R19, R19, 0x2, RZ, 0xfc, !PT ;  /* 0x0000000213137812 */ /* 0x000fc800078efcff */
[----:B------:R-:W-:-:S13]  /*a410*/  ISETP.NE.AND P0, PT, R19, 0x3, PT ;  /* 0x000000031300780c */ /* 0x000fda0003f05270 */
[----:B------:R-:W-:Y:S05]  /*a420*/  @!P0 BRA `(.L_x_307) ;  /* 0x0000000000048947 */ /* 0x000fea0003800000 */
[----:B------:R-:W-:Y:S01]  /*a430*/  BPT.TRAP 0x1 ;  /* 0x000000040000795c */ /* 0x000fe20000300000 */
.L_x_307:
[----:B------:R-:W0:Y:S01]  /*a440*/  S2R R3, SR_CgaCtaId ;  /* 0x0000000000037919 */ /* 0x000e220000008800 */
[----:B------:R-:W-:Y:S02]  /*a450*/  MOV R0, 0x400 ;  /* 0x0000040000007802 */ /* 0x000fe40000000f00 */
[----:B------:R-:W-:Y:S02]  /*a460*/  SHF.L.U32 R2, R10, 0x1f, RZ ;  /* 0x0000001f0a027819 */ /* 0x000fe400000006ff */
[----:B0-----:R-:W-:-:S05]  /*a470*/  LEA R0, R3, R0, 0x18 ;  /* 0x0000000003007211 */ /* 0x001fca00078ec0ff */
[----:B------:R-:W-:-:S04]  /*a480*/  VIADD R0, R0, 0x20 ;  /* 0x0000002000007836 */ /* 0x000fc80000000000 */
[C---:B------:R-:W-:Y:S01]  /*a490*/  IMAD R5, R9.reuse, 0x8, R0 ;  /* 0x0000000809057824 */ /* 0x040fe200078e0200 */
[----:B------:R-:W-:-:S03]  /*a4a0*/  IADD3 R9, R9, 0x1, RZ ;  /* 0x0000000109097810 */ /* 0x000fc60007ffe0ff */
[----:B------:R-:W0:Y:S01]  /*a4b0*/  SYNCS.PHASECHK.TRANS64.TRYWAIT P0, [R5+URZ], R2 ;  /* 0x00000002050075a7 */ /* 0x000e22000800017f */
[----:B------:R-:W-:-:S04]  /*a4c0*/  ISETP.NE.AND P1, PT, R9, 0x4, PT ;  /* 0x000000040900780c */ /* 0x000fc80003f25270 */
[----:B------:R-:W-:Y:S02]  /*a4d0*/  SEL R3, RZ, 0x1, P1 ;  /* 0x00000001ff037807 */ /* 0x000fe40000800000 */
[----:B------:R-:W-:Y:S02]  /*a4e0*/  SEL R9, R9, RZ, P1 ;  /* 0x000000ff09097207 */ /* 0x000fe40000800000 */
[----:B------:R-:W-:-:S03]  /*a4f0*/  LOP3.LUT R10, R10, R3, RZ, 0x3c, !PT ;  /* 0x000000030a0a7212 */ /* 0x000fc600078e3cff */
[----:B------:R-:W-:Y:S01]  /*a500*/  IMAD R7, R9, 0x8, R0 ;  /* 0x0000000809077824 */ /* 0x000fe200078e0200 */
[----:B------:R-:W-:Y:S01]  /*a510*/  SHF.L.U32 R4, R10, 0x1f, RZ ;  /* 0x0000001f0a047819 */ /* 0x000fe200000006ff */
[----:B0-----:R-:W-:Y:S06]  /*a520*/  @!P0 BRA `(.L_x_308) ;  /* 0x0000000000dc8947 */ /* 0x001fec0003800000 */
.L_x_319:
[----:B------:R-:W1:Y:S01]  /*a530*/  SYNCS.PHASECHK.TRANS64.TRYWAIT P0, [R7+URZ], R4 ;  /* 0x00000004070075a7 */ /* 0x000e62000800017f */
[----:B0-----:R-:W-:-:S05]  /*a540*/  VIADD R2, R9, 0x1 ;  /* 0x0000000109027836 */ /* 0x001fca0000000000 */
[----:B------:R-:W-:-:S04]  /*a550*/  ISETP.NE.AND P1, PT, R2, 0x4, PT ;  /* 0x000000040200780c */ /* 0x000fc80003f25270 */
[----:B------:R-:W-:Y:S02]  /*a560*/  SEL R3, RZ, 0x1, P1 ;  /* 0x00000001ff037807 */ /* 0x000fe40000800000 */
[----:B------:R-:W-:Y:S02]  /*a570*/  SEL R9, R2, RZ, P1 ;  /* 0x000000ff02097207 */ /* 0x000fe40000800000 */
[----:B------:R-:W-:Y:S02]  /*a580*/  LOP3.LUT R11, R10, R3, RZ, 0x3c, !PT ;  /* 0x000000030a0b7212 */ /* 0x000fe400078e3cff */
[----:B------:R-:W-:Y:S02]  /*a590*/  LEA R6, R9, R0, 0x3 ;  /* 0x0000000009067211 */ /* 0x000fe400078e18ff */
[----:B------:R-:W-:Y:S01]  /*a5a0*/  SHF.L.U32 R5, R11, 0x1f, RZ ;  /* 0x0000001f0b057819 */ /* 0x000fe200000006ff */
[----:B-1----:R-:W-:Y:S06]  /*a5b0*/  @!P0 BRA `(.L_x_309) ;  /* 0x0000000000cc8947 */ /* 0x002fec0003800000 */
.L_x_320:
[----:B------:R-:W1:Y:S01]  /*a5c0*/  SYNCS.PHASECHK.TRANS64.TRYWAIT P0, [R6+URZ], R5 ;  /* 0x00000005060075a7 */ /* 0x000e62000800017f */
[----:B------:R-:W-:-:S05]  /*a5d0*/  VIADD R2, R9, 0x1 ;  /* 0x0000000109027836 */ /* 0x000fca0000000000 */
[----:B------:R-:W-:-:S04]  /*a5e0*/  ISETP.NE.AND P1, PT, R2, 0x4, PT ;  /* 0x000000040200780c */ /* 0x000fc80003f25270 */
[----:B0-----:R-:W-:Y:S02]  /*a5f0*/  SEL R4, RZ, 0x1, P1 ;  /* 0x00000001ff047807 */ /* 0x001fe40000800000 */
[----:B------:R-:W-:Y:S02]  /*a600*/  SEL R3, R2, RZ, P1 ;  /* 0x000000ff02037207 */ /* 0x000fe40000800000 */
[----:B------:R-:W-:Y:S01]  /*a610*/  LOP3.LUT R4, R11, R4, RZ, 0x3c, !PT ;  /* 0x000000040b047212 */ /* 0x000fe200078e3cff */
[----:B-1----:R-:W-:Y:S06]  /*a620*/  @!P0 BRA `(.L_x_310) ;  /* 0x0000000000c48947 */ /* 0x002fec0003800000 */
.L_x_321:
[----:B------:R-:W-:Y:S01]  /*a630*/  IMAD R3, R3, 0x8, R0 ;  /* 0x0000000803037824 */ /* 0x000fe200078e0200 */
[----:B------:R-:W-:-:S07]  /*a640*/  SHF.L.U32 R0, R4, 0x1f, RZ ;  /* 0x0000001f04007819 */ /* 0x000fce00000006ff */
.L_x_311:
[----:B-1----:R1:W2:Y:S02]  /*a650*/  SYNCS.PHASECHK.TRANS64.TRYWAIT P0, [R3+URZ], R0 ;  /* 0x00000000030075a7 */ /* 0x0022a4000800017f */
[----:B--2---:R-:W-:Y:S05]  /*a660*/  @!P0 NANOSLEEP.SYNCS 0x989680 ;  /* 0x009896800000895d */ /* 0x004fea0003900000 */
[----:B------:R-:W2:Y:S02]  /*a670*/  @!P0 SYNCS.PHASECHK.TRANS64 P0, [R3+URZ], R0 ;  /* 0x00000000030085a7 */ /* 0x000ea4000800007f */
[----:B--2---:R-:W-:Y:S05]  /*a680*/  @!P0 BRA `(.L_x_311) ;  /* 0xfffffffc00f08947 */ /* 0x004fea000383ffff */
.L_x_306:
[----:B------:R-:W-:Y:S05]  /*a690*/  BSYNC B0 ;  /* 0x0000000000007941 */ /* 0x000fea0003800000 */
.L_x_305:
[----:B------:R-:W-:Y:S05]  /*a6a0*/  EXIT ;  /* 0x000000000000794d */ /* 0x000fea0003800000 */
.L_x_21:
[----:B----4-:R4:W0:Y:S02]  /*a6b0*/  SYNCS.PHASECHK.TRANS64.TRYWAIT P1, [R3+URZ], R0 ;  /* 0x00000000030075a7 */ /* 0x010824000802017f */
[----:B0-----:R-:W-:Y:S05]  /*a6c0*/  @!P1 NANOSLEEP.SYNCS 0x989680 ;  /* 0x009896800000995d */ /* 0x001fea0003900000 */
[----:B------:R-:W0:Y:S02]  /*a6d0*/  @!P1 SYNCS.PHASECHK.TRANS64 P1, [R3+URZ], R0 ;  /* 0x00000000030095a7 */ /* 0x000e24000802007f */
[----:B0-----:R-:W-:Y:S05]  /*a6e0*/  @!P1 BRA `(.L_x_21) ;  /* 0xfffffffc00f09947 */ /* 0x001fea000383ffff */
[----:B------:R-:W-:Y:S05]  /*a6f0*/  BRA `(.L_x_20) ;  /* 0xffffff6c00907947 */ /* 0x000fea000383ffff */
.L_x_26:
[----:B-1----:R1:W3:Y:S02]  /*a700*/  SYNCS.PHASECHK.TRANS64.TRYWAIT P1, [R5+URZ], R4 ;  /* 0x00000004050075a7 */ /* 0x0022e4000802017f */
[----:B---3--:R-:W-:Y:S05]  /*a710*/  @!P1 NANOSLEEP.SYNCS 0x989680 ;  /* 0x009896800000995d */ /* 0x008fea0003900000 */
[----:B------:R-:W3:Y:S02]  /*a720*/  @!P1 SYNCS.PHASECHK.TRANS64 P1, [R5+URZ], R4 ;  /* 0x00000004050095a7 */ /* 0x000ee4000802007f */
[----:B---3--:R-:W-:Y:S05]  /*a730*/  @!P1 BRA `(.L_x_26) ;  /* 0xfffffffc00f09947 */ /* 0x008fea000383ffff */
[----:B------:R-:W-:Y:S05]  /*a740*/  BRA `(.L_x_25) ;  /* 0xffffff7000d07947 */ /* 0x000fea000383ffff */
.L_x_293:
[----:B------:R-:W-:Y:S01]  /*a750*/  BSSY B1, `(.L_x_312) ;  /* 0x0000006000017945 */ /* 0x000fe20003800000 */
[----:B------:R-:W-:-:S07]  /*a760*/  MOV R15, 0xffffffff ;  /* 0xffffffff000f7802 */ /* 0x000fce0000000f00 */
[----:B------:R-:W-:Y:S05]  /*a770*/  WARPSYNC.COLLECTIVE R15, `(.L_x_313) ;  /* 0x000000000f0c7348 */ /* 0x000fea0003c00000 */
[----:B------:R-:W-:Y:S02]  /*a780*/  ELECT P6, UR62, PT ;  /* 0x00000000003e782f */ /* 0x000fe400038c0000 */
[----:B------:R-:W-:Y:S01]  /*a790*/  MOV R14, UR62 ;  /* 0x0000003e000e7c02 */ /* 0x000fe20008000f00 */
[----:B------:R-:W-:Y:S10]  /*a7a0*/  ENDCOLLECTIVE ;  /* 0x000000000000791b */ /* 0x000ff40003800000 */
.L_x_313:
[----:B------:R-:W-:Y:S05]  /*a7b0*/  BSYNC B1 ;  /* 0x0000000000017941 */ /* 0x000fea0003800000 */
.L_x_312:
[----:B------:R-:W-:Y:S05]  /*a7c0*/  BRA `(.L_x_314) ;  /* 0xfffffff000347947 */ /* 0x000fea000383ffff */
.L_x_296:
[----:B-1----:R1:W2:Y:S02]  /*a7d0*/  SYNCS.PHASECHK.TRANS64.TRYWAIT P0, [R22+URZ+0x20], R7 ;  /* 0x00002007160075a7 */ /* 0x0022a4000800017f */
[----:B--2---:R-:W-:Y:S05]  /*a7e0*/  @!P0 NANOSLEEP.SYNCS 0x989680 ;  /* 0x009896800000895d */ /* 0x004fea0003900000 */
[----:B------:R-:W2:Y:S02]  /*a7f0*/  @!P0 SYNCS.PHASECHK.TRANS64 P0, [R22+URZ+0x20], R7 ;  /* 0x00002007160085a7 */ /* 0x000ea4000800007f */
[----:B--2---:R-:W-:Y:S05]  /*a800*/  @!P0 BRA `(.L_x_296) ;  /* 0xfffffffc00f08947 */ /* 0x004fea000383ffff */
[----:B------:R-:W-:Y:S05]  /*a810*/  BRA `(.L_x_315) ;  /* 0xfffffff000707947 */ /* 0x000fea000383ffff */
.L_x_304:
[----:B------:R-:W-:Y:S01]  /*a820*/  BSSY B0, `(.L_x_316) ;  /* 0x0000006000007945 */ /* 0x000fe20003800000 */
[----:B------:R-:W-:-:S07]  /*a830*/  IMAD.MOV.U32 R15, RZ, RZ, -0x1 ;  /* 0xffffffffff0f7424 */ /* 0x000fce00078e00ff */
[----:B------:R-:W-:Y:S05]  /*a840*/  WARPSYNC.COLLECTIVE R15, `(.L_x_317) ;  /* 0x000000000f0c7348 */ /* 0x000fea0003c00000 */
[----:B------:R-:W-:Y:S02]  /*a850*/  ELECT P6, UR62, PT ;  /* 0x00000000003e782f */ /* 0x000fe400038c0000 */
[----:B------:R-:W-:Y:S01]  /*a860*/  MOV R14, UR62 ;  /* 0x0000003e000e7c02 */ /* 0x000fe20008000f00 */
[----:B------:R-:W-:Y:S10]  /*a870*/  ENDCOLLECTIVE ;  /* 0x000000000000791b */ /* 0x000ff40003800000 */
.L_x_317:
[----:B------:R-:W-:Y:S05]  /*a880*/  BSYNC B0 ;  /* 0x0000000000007941 */ /* 0x000fea0003800000 */
.L_x_316:
[----:B------:R-:W-:Y:S05]  /*a890*/  BRA `(.L_x_318) ;  /* 0xfffffff800d07947 */ /* 0x000fea000383ffff */
.L_x_308:
[----:B0-----:R0:W1:Y:S02]  /*a8a0*/  SYNCS.PHASECHK.TRANS64.TRYWAIT P0, [R5+URZ], R2 ;  /* 0x00000002050075a7 */ /* 0x001064000800017f */
[----:B-1----:R-:W-:Y:S05]  /*a8b0*/  @!P0 NANOSLEEP.SYNCS 0x989680 ;  /* 0x009896800000895d */ /* 0x002fea0003900000 */
[----:B------:R-:W1:Y:S02]  /*a8c0*/  @!P0 SYNCS.PHASECHK.TRANS64 P0, [R5+URZ], R2 ;  /* 0x00000002050085a7 */ /* 0x000e64000800007f */
[----:B-1----:R-:W-:Y:S05]  /*a8d0*/  @!P0 BRA `(.L_x_308) ;  /* 0xfffffffc00f08947 */ /* 0x002fea000383ffff */
[----:B------:R-:W-:Y:S05]  /*a8e0*/  BRA `(.L_x_319) ;  /* 0xfffffffc00107947 */ /* 0x000fea000383ffff */
.L_x_309:
[----:B0-----:R0:W1:Y:S02]  /*a8f0*/  SYNCS.PHASECHK.TRANS64.TRYWAIT P0, [R7+URZ], R4 ;  /* 0x00000004070075a7 */ /* 0x001064000800017f */
[----:B-1----:R-:W-:Y:S05]  /*a900*/  @!P0 NANOSLEEP.SYNCS 0x989680 ;  /* 0x009896800000895d */ /* 0x002fea0003900000 */
[----:B------:R-:W1:Y:S02]  /*a910*/  @!P0 SYNCS.PHASECHK.TRANS64 P0, [R7+URZ], R4 ;  /* 0x00000004070085a7 */ /* 0x000e64000800007f */
[----:B-1----:R-:W-:Y:S05]  /*a920*/  @!P0 BRA `(.L_x_309) ;  /* 0xfffffffc00f08947 */ /* 0x002fea000383ffff */
[----:B------:R-:W-:Y:S05]  /*a930*/  BRA `(.L_x_320) ;  /* 0xfffffffc00207947 */ /* 0x000fea000383ffff */
.L_x_310:
[----:B0-----:R0:W1:Y:S02]  /*a940*/  SYNCS.PHASECHK.TRANS64.TRYWAIT P0, [R6+URZ], R5 ;  /* 0x00000005060075a7 */ /* 0x001064000800017f */
[----:B-1----:R-:W-:Y:S05]  /*a950*/  @!P0 NANOSLEEP.SYNCS 0x989680 ;  /* 0x009896800000895d */ /* 0x002fea0003900000 */
[----:B------:R-:W1:Y:S02]  /*a960*/  @!P0 SYNCS.PHASECHK.TRANS64 P0, [R6+URZ], R5 ;  /* 0x00000005060085a7 */ /* 0x000e64000800007f */
[----:B-1----:R-:W-:Y:S05]  /*a970*/  @!P0 BRA `(.L_x_310) ;  /* 0xfffffffc00f08947 */ /* 0x002fea000383ffff */
[----:B------:R-:W-:Y:S05]  /*a980*/  BRA `(.L_x_321) ;  /* 0xfffffffc00287947 */ /* 0x000fea000383ffff */
.L_x_322:
[----:B------:R-:W-:-:S00]  /*a990*/  BRA `(.L_x_322) ;  /* 0xfffffffc00fc7947 */ /* 0x000fc0000383ffff */
[----:B------:R-:W-:-:S00]  /*a9a0*/  NOP ;  /* 0x0000000000007918 */ /* 0x000fc00000000000 */
        /* <DEDUP_REMOVED lines=13> */
.L_x_323:


//--------------------- .nv.global.init           --------------------------
	.section	.nv.global.init,"aw",@progbits
.nv.global.init:
	.type		$str$22,@object
	.size		$str$22,($str$23 - $str$22)
$str$22:
        /*0000*/ 	.byte	0x6b, 0x5f, 0x74, 0x69, 0x6c, 0x65, 0x5f, 0x63, 0x6f, 0x75, 0x6e, 0x74, 0x20, 0x3e, 0x3d, 0x20
        /*0010*/ 	.byte	0x31, 0x00
	.type		$str$23,@object
	.size		$str$23,(__unnamed_1 - $str$23)
$str$23:
        /*0012*/ 	.byte	0x2f, 0x74, 0x6d, 0x70, 0x2f, 0x63, 0x75, 0x74, 0x6c, 0x61, 0x73, 0x73, 0x5f, 0x73, 0x77, 0x65
        /*0022*/ 	.byte	0x65, 0x70, 0x5f, 0x73, 0x72, 0x63, 0x2f, 0x69, 0x6e, 0x63, 0x6c, 0x75, 0x64, 0x65, 0x2f, 0x63
        /*0032*/ 	.byte	0x75, 0x74, 0x6c, 0x61, 0x73, 0x73, 0x2f, 0x67, 0x65, 0x6d, 0x6d, 0x2f, 0x63, 0x6f, 0x6c, 0x6c
        /*0042*/ 	.byte	0x65, 0x63, 0x74, 0x69, 0x76, 0x65, 0x2f, 0x73, 0x6d, 0x39, 0x30, 0x5f, 0x6d, 0x6d, 0x61, 0x5f
        /*0052*/ 	.byte	0x74, 0x6d, 0x61, 0x5f, 0x67, 0x6d, 0x6d, 0x61, 0x5f, 0x73, 0x73, 0x5f, 0x77, 0x61, 0x72, 0x70
        /*0062*/ 	.byte	0x73, 0x70, 0x65, 0x63, 0x69, 0x61, 0x6c, 0x69, 0x7a, 0x65, 0x64, 0x2e, 0x68, 0x70, 0x70, 0x00
	.type		__unnamed_1,@object
	.size		__unnamed_1,(.L_0 - __unnamed_1)
__unnamed_1:
        /*0072*/ 	.byte	0x76, 0x6f, 0x69, 0x64, 0x20, 0x63, 0x75, 0x74, 0x6c, 0x61, 0x73, 0x73, 0x3a, 0x3a, 0x67, 0x65
        /* <DEDUP_REMOVED lines=176> */
        /*0b82*/ 	.byte	0x64, 0x65, 0x6e, 0x74, 0x69, 0x74, 0x79, 0x5d, 0x00
.L_0:


//--------------------- .nv.shared._ZN7cutlass13device_kernelINS_4gemm6kernel13GemmUniversalIN4cute5tupleIJiiiiEEENS1_10collective13CollectiveMmaINS1_34MainloopSm90TmaGmmaWarpSpecializedILi4ENS5_IJNS4_1CILi4EEESB_NSA_ILi1EEEEEENS1_35KernelTmaWarpSpecializedCooperativeEEENS5_IJNSA_ILi256EEENSA_ILi128EEENSA_ILi32EEEEEEfNS5_IJlSC_lEEEfSK_NS4_8TiledMMAINS4_8MMA_AtomIJNS4_4SM904GMMA30MMA_64x128x8_F32TF32TF32_SS_TNILNSO_7ScaleInE1ELSQ_1EEEEEENS4_6LayoutINS5_IJNSA_ILi2EEESC_SC_EEENS5_IJSC_NSA_ILi0EEESW_EEEEENS5_IJNS4_10UnderscoreESZ_SZ_EEEEENS4_23SM90_TMA_LOAD_MULTICASTENS4_14ComposedLayoutINS4_7SwizzleILi3ELi4ELi3EEENS4_18smem_ptr_flag_bitsILi32EEENST_INS5_IJNSA_ILi8EEESI_EEENS5_IJSI_SC_EEEEEEEvNS4_8identityES12_S1C_vS1D_EENS_8epilogue10collective6detail29Sm90TmaWarpSpecializedAdapterINS1G_15DefaultEpilogueIfSK_SK_NS1F_6thread17LinearCombinationIfLi1EffLNS1K_9ScaleType4KindE0ELNS_15FloatRoundStyleE2EfEENS1_15EpilogueDefaultEEEEEvvEEEEvNT_6ParamsE --------------------------
	.section	.nv.shared._ZN7cutlass13device_kernelINS_4gemm6kernel13GemmUniversalIN4cute5tupleIJiiiiEEENS1_10collective13CollectiveMmaINS1_34MainloopSm90TmaGmmaWarpSpecializedILi4ENS5_IJNS4_1CILi4EEESB_NSA_ILi1EEEEEENS1_35KernelTmaWarpSpecializedCooperativeEEENS5_IJNSA_ILi256EEENSA_ILi128EEENSA_ILi32EEEEEEfNS5_IJlSC_lEEEfSK_NS4_8TiledMMAINS4_8MMA_AtomIJNS4_4SM904GMMA30MMA_64x128x8_F32TF32TF32_SS_TNILNSO_7ScaleInE1ELSQ_1EEEEEENS4_6LayoutINS5_IJNSA_ILi2EEESC_SC_EEENS5_IJSC_NSA_ILi0EEESW_EEEEENS5_IJNS4_10UnderscoreESZ_SZ_EEEEENS4_23SM90_TMA_LOAD_MULTICASTENS4_14ComposedLayoutINS4_7SwizzleILi3ELi4ELi3EEENS4_18smem_ptr_flag_bitsILi32EEENST_INS5_IJNSA_ILi8EEESI_EEENS5_IJSI_SC_EEEEEEEvNS4_8identityES12_S1C_vS1D_EENS_8epilogue10collective6detail29Sm90TmaWarpSpecializedAdapterINS1G_15DefaultEpilogueIfSK_SK_NS1F_6thread17LinearCombinationIfLi1EffLNS1K_9ScaleType4KindE0ELNS_15FloatRoundStyleE2EfEENS1_15EpilogueDefaultEEEEEvvEEEEvNT_6ParamsE,"aw",@nobits
	.sectionflags	@""
	.align	16
	.zero		1024


//--------------------- .nv.shared.reserved.0     --------------------------
	.section	.nv.shared.reserved.0,"aw",@nobits
	.weak		__nv_reservedSMEM_offset_0_alias
	.size		__nv_reservedSMEM_offset_0_alias, 0, 0
	.other		__nv_reservedSMEM_offset_0_alias,@"STO_CUDA_RESERVED_SHARED STV_DEFAULT"
__nv_reservedSMEM_offset_0_alias:
	.zero		0


//--------------------- .nv.global                --------------------------
	.section	.nv.global,"aw",@nobits
.nv.global:
	.type		_ZN40_INTERNAL_ef0a23b7_4_k_cu_3eccba12_226724cute1_E,@object
	.size		_ZN40_INTERNAL_ef0a23b7_4_k_cu_3eccba12_226724cute1_E,(_ZN40_INTERNAL_ef0a23b7_4_k_cu_3eccba12_226724cuda3std3__45__cpo6cbeginE - _ZN40_INTERNAL_ef0a23b7_4_k_cu_3eccba12_226724cute1_E)
_ZN40_INTERNAL_ef0a23b7_4_k_cu_3eccba12_226724cute1_E:
	.zero		1
	.type		_ZN40_INTERNAL_ef0a23b7_4_k_cu_3eccba12_226724cuda3std3__45__cpo6cbeginE,@object
	.size		_ZN40_INTERNAL_ef0a23b7_4_k_cu_3eccba12_226724cuda3std3__45__cpo6cbeginE,(_ZN40_INTERNAL_ef0a23b7_4_k_cu_3eccba12_226724cuda3std3__48in_placeE - _ZN40_INTERNAL_ef0a23b7_4_k_cu_3eccba12_226724cuda3std3__45__cpo6cbeginE)
_ZN40_INTERNAL_ef0a23b7_4_k_cu_3eccba12_226724cuda3std3__45__cpo6cbeginE:
	.zero		1
	.type		_ZN40_INTERNAL_ef0a23b7_4_k_cu_3eccba12_226724cuda3std3__48in_placeE,@object
	.size		_ZN40_INTERNAL_ef0a23b7_4_k_cu_3eccba12_226724cuda3std3__48in_placeE,(_ZN40_INTERNAL_ef0a23b7_4_k_cu_3eccba12_226724cuda3std6ranges3__45__cpo9iter_moveE - _ZN40_INTERNAL_ef0a23b7_4_k_cu_3eccba12_226724cuda3std3__48in_placeE)
_ZN40_INTERNAL_ef0a23b7_4_k_cu_3eccba12_226724cuda3std3__48in_placeE:
	.zero		1
	.type		_ZN40_INTERNAL_ef0a23b7_4_k_cu_3eccba12_226724cuda3std6ranges3__45__cpo9iter_moveE,@object
	.size		_ZN40_INTERNAL_ef0a23b7_4_k_cu_3eccba12_226724cuda3std6ranges3__45__cpo9iter_moveE,(_ZN40_INTERNAL_ef0a23b7_4_k_cu_3eccba12_226724cuda3std3__45__cpo5beginE - _ZN40_INTERNAL_ef0a23b7_4_k_cu_3eccba12_226724cuda3std6ranges3__45__cpo9iter_moveE)
_ZN40_INTERNAL_ef0a23b7_4_k_cu_3eccba12_226724cuda3std6ranges3__45__cpo9iter_moveE:
	.zero		1
	.type		_ZN40_INTERNAL_ef0a23b7_4_k_cu_3eccba12_226724cuda3std3__45__cpo5beginE,@object
	.size		_ZN40_INTERNAL_ef0a23b7_4_k_cu_3eccba12_226724cuda3std3__45__cpo5beginE,(_ZN40_INTERNAL_ef0a23b7_4_k_cu_3eccba12_226724cuda3std3__442_GLOBAL__N__ef0a23b7_4_k_cu_3eccba12_226726ignoreE - _ZN40_INTERNAL_ef0a23b7_4_k_cu_3eccba12_226724cuda3std3__45__cpo5beginE)
_ZN40_INTERNAL_ef0a23b7_4_k_cu_3eccba12_226724cuda3std3__45__cpo5beginE:
	.zero		1
	.type		_ZN40_INTERNAL_ef0a23b7_4_k_cu_3eccba12_226724cuda3std3__442_GLOBAL__N__ef0a23b7_4_k_cu_3eccba12_226726ignoreE,@object
	.size		_ZN40_INTERNAL_ef0a23b7_4_k_cu_3eccba12_226724cuda3std3__442_GLOBAL__N__ef0a23b7_4_k_cu_3eccba12_226726ignoreE,(_ZN40_INTERNAL_ef0a23b7_4_k_cu_3eccba12_226724cute7productE - _ZN40_INTERNAL_ef0a23b7_4_k_cu_3eccba12_226724cuda3std3__442_GLOBAL__N__ef0a23b7_4_k_cu_3eccba12_226726ignoreE)
_ZN40_INTERNAL_ef0a23b7_4_k_cu_3eccba12_226724cuda3std3__442_GLOBAL__N__ef0a23b7_4_k_cu_3eccba12_226726ignoreE:
	.zero		1
	.type		_ZN40_INTERNAL_ef0a23b7_4_k_cu_3eccba12_226724cute7productE,@object
	.size		_ZN40_INTERNAL_ef0a23b7_4_k_cu_3eccba12_226724cute7productE,(_ZN40_INTERNAL_ef0a23b7_4_k_cu_3eccba12_226724cuda3std3__45__cpo3endE - _ZN40_INTERNAL_ef0a23b7_4_k_cu_3eccba12_226724cute7productE)
_ZN40_INTERNAL_ef0a23b7_4_k_cu_3eccba12_226724cute7productE:
	.zero		1
	.type		_ZN40_INTERNAL_ef0a23b7_4_k_cu_3eccba12_226724cuda3std3__45__cpo3endE,@object
	.size		_ZN40_INTERNAL_ef0a23b7_4_k_cu_3eccba12_226724cuda3std3__45__cpo3endE,(_ZN40_INTERNAL_ef0a23b7_4_k_cu_3eccba12_226724cuda3std3__419piecewise_constructE - _ZN40_INTERNAL_ef0a23b7_4_k_cu_3eccba12_226724cuda3std3__45__cpo3endE)
_ZN40_INTERNAL_ef0a23b7_4_k_cu_3eccba12_226724cuda3std3__45__cpo3endE:
	.zero		1
	.type		_ZN40_INTERNAL_ef0a23b7_4_k_cu_3eccba12_226724cuda3std3__419piecewise_constructE,@object
	.size		_ZN40_INTERNAL_ef0a23b7_4_k_cu_3eccba12_226724cuda3std3__419piecewise_constructE,(_ZN40_INTERNAL_ef0a23b7_4_k_cu_3eccba12_226724cuda3std3__45__cpo4cendE - _ZN40_INTERNAL_ef0a23b7_4_k_cu_3eccba12_226724cuda3std3__419piecewise_constructE)
_ZN40_INTERNAL_ef0a23b7_4_k_cu_3eccba12_226724cuda3std3__419piecewise_constructE:
	.zero		1
	.type		_ZN40_INTERNAL_ef0a23b7_4_k_cu_3eccba12_226724cuda3std3__45__cpo4cendE,@object
	.size		_ZN40_INTERNAL_ef0a23b7_4_k_cu_3eccba12_226724cuda3std3__45__cpo4cendE,(_ZN40_INTERNAL_ef0a23b7_4_k_cu_3eccba12_226724cuda3std6ranges3__45__cpo4swapE - _ZN40_INTERNAL_ef0a23b7_4_k_cu_3eccba12_226724cuda3std3__45__cpo4cendE)
_ZN40_INTERNAL_ef0a23b7_4_k_cu_3eccba12_226724cuda3std3__45__cpo4cendE:
	.zero		1
	.type		_ZN40_INTERNAL_ef0a23b7_4_k_cu_3eccba12_226724cuda3std6ranges3__45__cpo4swapE,@object
	.size		_ZN40_INTERNAL_ef0a23b7_4_k_cu_3eccba12_226724cuda3std6ranges3__45__cpo4swapE,(.L_8 - _ZN40_INTERNAL_ef0a23b7_4_k_cu_3eccba12_226724cuda3std6ranges3__45__cpo4swapE)
_ZN40_INTERNAL_ef0a23b7_4_k_cu_3eccba12_226724cuda3std6ranges3__45__cpo4swapE:
	.zero		1
.L_8:


//--------------------- .nv.constant0._ZN7cutlass13device_kernelINS_4gemm6kernel13GemmUniversalIN4cute5tupleIJiiiiEEENS1_10collective13CollectiveMmaINS1_34MainloopSm90TmaGmmaWarpSpecializedILi4ENS5_IJNS4_1CILi4EEESB_NSA_ILi1EEEEEENS1_35KernelTmaWarpSpecializedCooperativeEEENS5_IJNSA_ILi256EEENSA_ILi128EEENSA_ILi32EEEEEEfNS5_IJlSC_lEEEfSK_NS4_8TiledMMAINS4_8MMA_AtomIJNS4_4SM904GMMA30MMA_64x128x8_F32TF32TF32_SS_TNILNSO_7ScaleInE1ELSQ_1EEEEEENS4_6LayoutINS5_IJNSA_ILi2EEESC_SC_EEENS5_IJSC_NSA_ILi0EEESW_EEEEENS5_IJNS4_10UnderscoreESZ_SZ_EEEEENS4_23SM90_TMA_LOAD_MULTICASTENS4_14ComposedLayoutINS4_7SwizzleILi3ELi4ELi3EEENS4_18smem_ptr_flag_bitsILi32EEENST_INS5_IJNSA_ILi8EEESI_EEENS5_IJSI_SC_EEEEEEEvNS4_8identityES12_S1C_vS1D_EENS_8epilogue10collective6detail29Sm90TmaWarpSpecializedAdapterINS1G_15DefaultEpilogueIfSK_SK_NS1F_6thread17LinearCombinationIfLi1EffLNS1K_9ScaleType4KindE0ELNS_15FloatRoundStyleE2EfEENS1_15EpilogueDefaultEEEEEvvEEEEvNT_6ParamsE --------------------------
	.section	.nv.constant0._ZN7cutlass13device_kernelINS_4gemm6kernel13GemmUniversalIN4cute5tupleIJiiiiEEENS1_10collective13CollectiveMmaINS1_34MainloopSm90TmaGmmaWarpSpecializedILi4ENS5_IJNS4_1CILi4EEESB_NSA_ILi1EEEEEENS1_35KernelTmaWarpSpecializedCooperativeEEENS5_IJNSA_ILi256EEENSA_ILi128EEENSA_ILi32EEEEEEfNS5_IJlSC_lEEEfSK_NS4_8TiledMMAINS4_8MMA_AtomIJNS4_4SM904GMMA30MMA_64x128x8_F32TF32TF32_SS_TNILNSO_7ScaleInE1ELSQ_1EEEEEENS4_6LayoutINS5_IJNSA_ILi2EEESC_SC_EEENS5_IJSC_NSA_ILi0EEESW_EEEEENS5_IJNS4_10UnderscoreESZ_SZ_EEEEENS4_23SM90_TMA_LOAD_MULTICASTENS4_14ComposedLayoutINS4_7SwizzleILi3ELi4ELi3EEENS4_18smem_ptr_flag_bitsILi32EEENST_INS5_IJNSA_ILi8EEESI_EEENS5_IJSI_SC_EEEEEEEvNS4_8identityES12_S1C_vS1D_EENS_8epilogue10collective6detail29Sm90TmaWarpSpecializedAdapterINS1G_15DefaultEpilogueIfSK_SK_NS1F_6thread17LinearCombinationIfLi1EffLNS1K_9ScaleType4KindE0ELNS_15FloatRoundStyleE2EfEENS1_15EpilogueDefaultEEEEEvvEEEEvNT_6ParamsE,"a",@progbits
	.sectionflags	@""
	.align	4
.nv.constant0._ZN7cutlass13device_kernelINS_4gemm6kernel13GemmUniversalIN4cute5tupleIJiiiiEEENS1_10collective13CollectiveMmaINS1_34MainloopSm90TmaGmmaWarpSpecializedILi4ENS5_IJNS4_1CILi4EEESB_NSA_ILi1EEEEEENS1_35KernelTmaWarpSpecializedCooperativeEEENS5_IJNSA_ILi256EEENSA_ILi128EEENSA_ILi32EEEEEEfNS5_IJlSC_lEEEfSK_NS4_8TiledMMAINS4_8MMA_AtomIJNS4_4SM904GMMA30MMA_64x128x8_F32TF32TF32_SS_TNILNSO_7ScaleInE1ELSQ_1EEEEEENS4_6LayoutINS5_IJNSA_ILi2EEESC_SC_EEENS5_IJSC_NSA_ILi0EEESW_EEEEENS5_IJNS4_10UnderscoreESZ_SZ_EEEEENS4_23SM90_TMA_LOAD_MULTICASTENS4_14ComposedLayoutINS4_7SwizzleILi3ELi4ELi3EEENS4_18smem_ptr_flag_bitsILi32EEENST_INS5_IJNSA_ILi8EEESI_EEENS5_IJSI_SC_EEEEEEEvNS4_8identityES12_S1C_vS1D_EENS_8epilogue10collective6detail29Sm90TmaWarpSpecializedAdapterINS1G_15DefaultEpilogueIfSK_SK_NS1F_6thread17LinearCombinationIfLi1EffLNS1K_9ScaleType4KindE0ELNS_15FloatRoundStyleE2EfEENS1_15EpilogueDefaultEEEEEvvEEEEvNT_6ParamsE:
	.zero		1664


//--------------------- SYMBOLS --------------------------

	.type		.nv.reservedSmem.offset0,@object
	.size		.nv.reservedSmem.offset0,0x4
	.type		__assertfail,@function
